	.target	sm_90a

	.elftype	@"ET_EXEC"


//--------------------- .note.nv.tkinfo           --------------------------
	.section	.note.nv.tkinfo,"",@"SHT_NOTE"
	.sectionflags	@"SHF_NOTE_NV_TKINFO"
	.tkinfo
        /*0018*/ 	.word	0x00000002
        /*0030*/ 	.string	""
        /*0030*/ 	.string	"ptxas"
        /*0030*/ 	.string	"Cuda compilation tools, release 13.0, V13.0.88"
        /*0030*/ 	.string	"Build cuda_13.0.r13.0/compiler.36424714_0"
        /*0030*/ 	.string	"-v  -suppress-debug-info  -lineinfo  -arch sm_90a "



//--------------------- .note.nv.cuinfo           --------------------------
	.section	.note.nv.cuinfo,"",@"SHT_NOTE"
	.sectionflags	@"SHF_NOTE_NV_CUINFO"
        /*0018*/ 	.short	0x0002
        /*001a*/ 	.short	0x005a
        /*001c*/ 	.short	0x0082
	.zero		2


//--------------------- .nv.info                  --------------------------
	.section	.nv.info,"",@"SHT_CUDA_INFO"
	.align	4


	//----- nvinfo : EIATTR_REGCOUNT
	.align		4
        /*0000*/ 	.byte	0x04, 0x2f
        /*0002*/ 	.short	(.L_1 - .L_0)
	.align		4
.L_0:
        /*0004*/ 	.word	index@(matmul_kernel)
        /*0008*/ 	.word	0x000000f0


	//----- nvinfo : EIATTR_FRAME_SIZE
	.align		4
.L_1:
        /*000c*/ 	.byte	0x04, 0x11
        /*000e*/ 	.short	(.L_3 - .L_2)
	.align		4
.L_2:
        /*0010*/ 	.word	index@(matmul_kernel)
        /*0014*/ 	.word	0x00000000


	//----- nvinfo : EIATTR_MIN_STACK_SIZE
	.align		4
.L_3:
        /*0018*/ 	.byte	0x04, 0x12
        /*001a*/ 	.short	(.L_5 - .L_4)
	.align		4
.L_4:
        /*001c*/ 	.word	index@(matmul_kernel)
        /*0020*/ 	.word	0x00000000
.L_5:


//--------------------- .nv.compat                --------------------------
	.section	.nv.compat,"",@"SHT_CUDA_COMPAT_INFO"
	.align	4
        /*0000*/ 	.byte	0x02, 0x09, 0x01, 0x00, 0x02, 0x02, 0x04, 0x00, 0x02, 0x05, 0x05, 0x00, 0x03, 0x07, 0x01, 0x01
        /*0010*/ 	.byte	0x02, 0x03, 0x00, 0x00, 0x02, 0x06, 0x01, 0x00, 0x04, 0x0b, 0x08, 0x00, 0x00, 0x00, 0x00, 0x00
        /*0020*/ 	.byte	0x00, 0x00, 0x00, 0x00


//--------------------- .nv.info.matmul_kernel    --------------------------
	.section	.nv.info.matmul_kernel,"",@"SHT_CUDA_INFO"
	.sectionflags	@""
	.align	4


	//----- nvinfo : EIATTR_CUDA_API_VERSION
	.align		4
        /*0000*/ 	.byte	0x04, 0x37
        /*0002*/ 	.short	(.L_7 - .L_6)
.L_6:
        /*0004*/ 	.word	0x00000082


	//----- nvinfo : EIATTR_KPARAM_INFO
	.align		4
.L_7:
        /*0008*/ 	.byte	0x04, 0x17
        /*000a*/ 	.short	(.L_9 - .L_8)
.L_8:
        /*000c*/ 	.word	0x00000000
        /*0010*/ 	.short	0x000d
        /*0012*/ 	.short	0x0048
        /*0014*/ 	.byte	0x00, 0xf4, 0x21, 0x00


	//----- nvinfo : EIATTR_KPARAM_INFO
	.align		4
.L_9:
        /*0018*/ 	.byte	0x04, 0x17
        /*001a*/ 	.short	(.L_11 - .L_10)
.L_10:
        /*001c*/ 	.word	0x00000000
        /*0020*/ 	.short	0x000c
        /*0022*/ 	.short	0x0040
        /*0024*/ 	.byte	0x00, 0xf4, 0x21, 0x00


	//----- nvinfo : EIATTR_KPARAM_INFO
	.align		4
.L_11:
        /*0028*/ 	.byte	0x04, 0x17
        /*002a*/ 	.short	(.L_13 - .L_12)
.L_12:
        /*002c*/ 	.word	0x00000000
        /*0030*/ 	.short	0x000b
        /*0032*/ 	.short	0x0038
        /*0034*/ 	.byte	0x00, 0xf0, 0x11, 0x00


	//----- nvinfo : EIATTR_KPARAM_INFO
	.align		4
.L_13:
        /*0038*/ 	.byte	0x04, 0x17
        /*003a*/ 	.short	(.L_15 - .L_14)
.L_14:
        /*003c*/ 	.word	0x00000000
        /*0040*/ 	.short	0x000a
        /*0042*/ 	.short	0x0034
        /*0044*/ 	.byte	0x00, 0xf0, 0x11, 0x00


	//----- nvinfo : EIATTR_KPARAM_INFO
	.align		4
.L_15:
        /*0048*/ 	.byte	0x04, 0x17
        /*004a*/ 	.short	(.L_17 - .L_16)
.L_16:
        /*004c*/ 	.word	0x00000000
        /*0050*/ 	.short	0x0009
        /*0052*/ 	.short	0x0030
        /*0054*/ 	.byte	0x00, 0xf0, 0x11, 0x00


	//----- nvinfo : EIATTR_KPARAM_INFO
	.align		4
.L_17:
        /*0058*/ 	.byte	0x04, 0x17
        /*005a*/ 	.short	(.L_19 - .L_18)
.L_18:
        /*005c*/ 	.word	0x00000000
        /*0060*/ 	.short	0x0008
        /*0062*/ 	.short	0x002c
        /*0064*/ 	.byte	0x00, 0xf0, 0x11, 0x00


	//----- nvinfo : EIATTR_KPARAM_INFO
	.align		4
.L_19:
        /*0068*/ 	.byte	0x04, 0x17
        /*006a*/ 	.short	(.L_21 - .L_20)
.L_20:
        /*006c*/ 	.word	0x00000000
        /*0070*/ 	.short	0x0007
        /*0072*/ 	.short	0x0028
        /*0074*/ 	.byte	0x00, 0xf0, 0x11, 0x00


	//----- nvinfo : EIATTR_KPARAM_INFO
	.align		4
.L_21:
        /*0078*/ 	.byte	0x04, 0x17
        /*007a*/ 	.short	(.L_23 - .L_22)
.L_22:
        /*007c*/ 	.word	0x00000000
        /*0080*/ 	.short	0x0006
        /*0082*/ 	.short	0x0024
        /*0084*/ 	.byte	0x00, 0xf0, 0x11, 0x00


	//----- nvinfo : EIATTR_KPARAM_INFO
	.align		4
.L_23:
        /*0088*/ 	.byte	0x04, 0x17
        /*008a*/ 	.short	(.L_25 - .L_24)
.L_24:
        /*008c*/ 	.word	0x00000000
        /*0090*/ 	.short	0x0005
        /*0092*/ 	.short	0x0020
        /*0094*/ 	.byte	0x00, 0xf0, 0x11, 0x00


	//----- nvinfo : EIATTR_KPARAM_INFO
	.align		4
.L_25:
        /*0098*/ 	.byte	0x04, 0x17
        /*009a*/ 	.short	(.L_27 - .L_26)
.L_26:
        /*009c*/ 	.word	0x00000000
        /*00a0*/ 	.short	0x0004
        /*00a2*/ 	.short	0x001c
        /*00a4*/ 	.byte	0x00, 0xf0, 0x11, 0x00


	//----- nvinfo : EIATTR_KPARAM_INFO
	.align		4
.L_27:
        /*00a8*/ 	.byte	0x04, 0x17
        /*00aa*/ 	.short	(.L_29 - .L_28)
.L_28:
        /*00ac*/ 	.word	0x00000000
        /*00b0*/ 	.short	0x0003
        /*00b2*/ 	.short	0x0018
        /*00b4*/ 	.byte	0x00, 0xf0, 0x11, 0x00


	//----- nvinfo : EIATTR_KPARAM_INFO
	.align		4
.L_29:
        /*00b8*/ 	.byte	0x04, 0x17
        /*00ba*/ 	.short	(.L_31 - .L_30)
.L_30:
        /*00bc*/ 	.word	0x00000000
        /*00c0*/ 	.short	0x0002
        /*00c2*/ 	.short	0x0010
        /*00c4*/ 	.byte	0x00, 0xf4, 0x21, 0x00


	//----- nvinfo : EIATTR_KPARAM_INFO
	.align		4
.L_31:
        /*00c8*/ 	.byte	0x04, 0x17
        /*00ca*/ 	.short	(.L_33 - .L_32)
.L_32:
        /*00cc*/ 	.word	0x00000000
        /*00d0*/ 	.short	0x0001
        /*00d2*/ 	.short	0x0008
        /*00d4*/ 	.byte	0x00, 0xf4, 0x21, 0x00


	//----- nvinfo : EIATTR_KPARAM_INFO
	.align		4
.L_33:
        /*00d8*/ 	.byte	0x04, 0x17
        /*00da*/ 	.short	(.L_35 - .L_34)
.L_34:
        /*00dc*/ 	.word	0x00000000
        /*00e0*/ 	.short	0x0000
        /*00e2*/ 	.short	0x0000
        /*00e4*/ 	.byte	0x00, 0xf4, 0x21, 0x00


	//----- nvinfo : EIATTR_SPARSE_MMA_MASK
	.align		4
.L_35:
        /*00e8*/ 	.byte	0x03, 0x50
        /*00ea*/ 	.short	0x0000


	//----- nvinfo : EIATTR_MAXREG_COUNT
	.align		4
        /*00ec*/ 	.byte	0x03, 0x1b
        /*00ee*/ 	.short	0x00ff


	//----- nvinfo : EIATTR_NUM_BARRIERS
	.align		4
        /*00f0*/ 	.byte	0x02, 0x4c
        /*00f2*/ 	.byte	0x01
	.zero		1


	//----- nvinfo : EIATTR_MERCURY_ISA_VERSION
	.align		4
        /*00f4*/ 	.byte	0x03, 0x5f
        /*00f6*/ 	.short	0x0101


	//----- nvinfo : EIATTR_EXIT_INSTR_OFFSETS
	.align		4
        /*00f8*/ 	.byte	0x04, 0x1c
        /*00fa*/ 	.short	(.L_37 - .L_36)


	//   ....[0]....
.L_36:
        /*00fc*/ 	.word	0x00005e70


	//   ....[1]....
        /*0100*/ 	.word	0x00005ea0


	//----- nvinfo : EIATTR_REQNTID
	.align		4
.L_37:
        /*0104*/ 	.byte	0x04, 0x10
        /*0106*/ 	.short	(.L_39 - .L_38)
.L_38:
        /*0108*/ 	.word	0x00000100
        /*010c*/ 	.word	0x00000001
        /*0110*/ 	.word	0x00000001


	//----- nvinfo : EIATTR_CBANK_PARAM_SIZE
	.align		4
.L_39:
        /*0114*/ 	.byte	0x03, 0x19
        /*0116*/ 	.short	0x0050


	//----- nvinfo : EIATTR_PARAM_CBANK
	.align		4
        /*0118*/ 	.byte	0x04, 0x0a
        /*011a*/ 	.short	(.L_41 - .L_40)
	.align		4
.L_40:
        /*011c*/ 	.word	index@(.nv.constant0.matmul_kernel)
        /*0120*/ 	.short	0x0210
        /*0122*/ 	.short	0x0050


	//----- nvinfo : EIATTR_SW_WAR
	.align		4
.L_41:
        /*0124*/ 	.byte	0x04, 0x36
        /*0126*/ 	.short	(.L_43 - .L_42)
.L_42:
        /*0128*/ 	.word	0x00000008
.L_43:


//--------------------- .nv.callgraph             --------------------------
	.section	.nv.callgraph,"",@"SHT_CUDA_CALLGRAPH"
	.align	4
	.sectionentsize	8
	.align		4
        /*0000*/ 	.word	0x00000000
	.align		4
        /*0004*/ 	.word	0xffffffff
	.align		4
        /*0008*/ 	.word	0x00000000
	.align		4
        /*000c*/ 	.word	0xfffffffe
	.align		4
        /*0010*/ 	.word	0x00000000
	.align		4
        /*0014*/ 	.word	0xfffffffd
	.align		4
        /*0018*/ 	.word	0x00000000
	.align		4
        /*001c*/ 	.word	0xfffffffc


//--------------------- .text.matmul_kernel       --------------------------
	.section	.text.matmul_kernel,"ax",@progbits
	.align	128
        .global         matmul_kernel
        .type           matmul_kernel,@function
        .size           matmul_kernel,(.L_x_3 - matmul_kernel)
        .other          matmul_kernel,@"STO_CUDA_ENTRY STV_DEFAULT"
matmul_kernel:
.text.matmul_kernel:
[----:B------:R-:W-:Y:S08]  /*0000*/  LDC R1, c[0x0][0x28] ;  /* 0x00000a00ff017b82 */ /* 0x000ff00000000800 */
[----:B------:R-:W0:Y:S01]  /*0010*/  LDC.64 R36, c[0x0][0x228] ;  /* 0x00008a00ff247b82 */ /* 0x000e220000000a00 */
[----:B------:R-:W1:Y:S01]  /*0020*/  S2R R5, SR_CTAID.X ;  /* 0x0000000000057919 */ /* 0x000e620000002500 */
[----:B------:R-:W-:Y:S01]  /*0030*/  UMOV UR8, 0x400 ;  /* 0x0000040000087882 */ /* 0x000fe20000000000 */
[----:B------:R-:W-:Y:S01]  /*0040*/  ULDC.64 UR10, c[0x0][0x208] ;  /* 0x00008200000a7ab9 */ /* 0x000fe20000000a00 */
[----:B------:R-:W-:-:S02]  /*0050*/  CS2R R24, SRZ ;  /* 0x0000000000187805 */ /* 0x000fc4000001ff00 */
[----:B------:R-:W-:Y:S02]  /*0060*/  CS2R R26, SRZ ;  /* 0x00000000001a7805 */ /* 0x000fe4000001ff00 */
[----:B------:R-:W-:Y:S02]  /*0070*/  CS2R R12, SRZ ;  /* 0x00000000000c7805 */ /* 0x000fe4000001ff00 */
[----:B------:R-:W-:Y:S01]  /*0080*/  CS2R R14, SRZ ;  /* 0x00000000000e7805 */ /* 0x000fe2000001ff00 */
[----:B------:R-:W2:Y:S01]  /*0090*/  LDC R138, c[0x0][0x230] ;  /* 0x00008c00ff8a7b82 */ /* 0x000ea20000000800 */
[----:B------:R-:W-:Y:S02]  /*00a0*/  CS2R R56, SRZ ;  /* 0x0000000000387805 */ /* 0x000fe4000001ff00 */
[----:B------:R-:W-:Y:S02]  /*00b0*/  CS2R R58, SRZ ;  /* 0x00000000003a7805 */ /* 0x000fe4000001ff00 */
[----:B------:R-:W-:-:S02]  /*00c0*/  CS2R R92, SRZ ;  /* 0x00000000005c7805 */ /* 0x000fc4000001ff00 */
[----:B------:R-:W-:Y:S02]  /*00d0*/  CS2R R94, SRZ ;  /* 0x00000000005e7805 */ /* 0x000fe4000001ff00 */
[----:B------:R-:W-:Y:S02]  /*00e0*/  CS2R R96, SRZ ;  /* 0x0000000000607805 */ /* 0x000fe4000001ff00 */
[----:B------:R-:W-:Y:S02]  /*00f0*/  CS2R R98, SRZ ;  /* 0x0000000000627805 */ /* 0x000fe4000001ff00 */
[----:B------:R-:W-:Y:S02]  /*0100*/  CS2R R88, SRZ ;  /* 0x0000000000587805 */ /* 0x000fe4000001ff00 */
[----:B------:R-:W-:Y:S01]  /*0110*/  CS2R R90, SRZ ;  /* 0x00000000005a7805 */ /* 0x000fe2000001ff00 */
[----:B0-----:R-:W-:-:S05]  /*0120*/  VIADD R0, R37, 0xff ;  /* 0x000000ff25007836 */ /* 0x001fca0000000000 */
[----:B------:R-:W-:Y:S01]  /*0130*/  SHF.R.S32.HI R3, RZ, 0x1f, R0 ;  /* 0x0000001fff037819 */ /* 0x000fe20000011400 */
[----:B--2---:R-:W-:-:S03]  /*0140*/  VIADD R138, R138, 0x1f ;  /* 0x0000001f8a8a7836 */ /* 0x004fc60000000000 */
[----:B------:R-:W-:Y:S02]  /*0150*/  LEA.HI R3, R3, R0, RZ, 0x8 ;  /* 0x0000000003037211 */ /* 0x000fe400078f40ff */
[----:B-1----:R-:W-:Y:S02]  /*0160*/  IABS R8, R5 ;  /* 0x0000000500087213 */ /* 0x002fe40000000000 */
[----:B------:R-:W-:-:S05]  /*0170*/  SHF.R.S32.HI R3, RZ, 0x8, R3 ;  /* 0x00000008ff037819 */ /* 0x000fca0000011403 */
[----:B------:R-:W-:-:S05]  /*0180*/  IMAD.SHL.U32 R4, R3, 0x8, RZ ;  /* 0x0000000803047824 */ /* 0x000fca00078e00ff */
[-C--:B------:R-:W-:Y:S02]  /*0190*/  IABS R7, R4.reuse ;  /* 0x0000000400077213 */ /* 0x080fe40000000000 */
[----:B------:R-:W-:Y:S02]  /*01a0*/  IABS R10, R4 ;  /* 0x00000004000a7213 */ /* 0x000fe40000000000 */
[----:B------:R-:W0:Y:S08]  /*01b0*/  I2F.RP R0, R7 ;  /* 0x0000000700007306 */ /* 0x000e300000209400 */
[----:B0-----:R-:W0:Y:S02]  /*01c0*/  MUFU.RCP R0, R0 ;  /* 0x0000000000007308 */ /* 0x001e240000001000 */
[----:B0-----:R-:W-:-:S02]  /*01d0*/  VIADD R2, R0, 0xffffffe ;  /* 0x0ffffffe00027836 */ /* 0x001fc40000000000 */
[----:B------:R-:W-:-:S04]  /*01e0*/  IMAD.MOV R0, RZ, RZ, -R10 ;  /* 0x000000ffff007224 */ /* 0x000fc800078e0a0a */
[----:B------:R0:W1:Y:S02]  /*01f0*/  F2I.FTZ.U32.TRUNC.NTZ R3, R2 ;  /* 0x0000000200037305 */ /* 0x000064000021f000 */
[----:B0-----:R-:W-:Y:S02]  /*0200*/  IMAD.MOV.U32 R2, RZ, RZ, RZ ;  /* 0x000000ffff027224 */ /* 0x001fe400078e00ff */
[----:B-1----:R-:W-:-:S04]  /*0210*/  IMAD.MOV R6, RZ, RZ, -R3 ;  /* 0x000000ffff067224 */ /* 0x002fc800078e0a03 */
[----:B------:R-:W-:Y:S02]  /*0220*/  IMAD R9, R6, R7, RZ ;  /* 0x0000000706097224 */ /* 0x000fe400078e02ff */
[----:B------:R-:W-:Y:S02]  /*0230*/  IMAD.MOV.U32 R6, RZ, RZ, R8 ;  /* 0x000000ffff067224 */ /* 0x000fe400078e0008 */
[----:B------:R-:W-:-:S06]  /*0240*/  IMAD.HI.U32 R3, R3, R9, R2 ;  /* 0x0000000903037227 */ /* 0x000fcc00078e0002 */
[----:B------:R-:W-:-:S04]  /*0250*/  IMAD.HI.U32 R3, R3, R6, RZ ;  /* 0x0000000603037227 */ /* 0x000fc800078e00ff */
[----:B------:R-:W-:-:S05]  /*0260*/  IMAD R0, R3, R0, R6 ;  /* 0x0000000003007224 */ /* 0x000fca00078e0206 */
[----:B------:R-:W-:-:S13]  /*0270*/  ISETP.GT.U32.AND P1, PT, R7, R0, PT ;  /* 0x000000000700720c */ /* 0x000fda0003f24070 */
[----:B------:R-:W-:Y:S02]  /*0280*/  @!P1 IMAD.IADD R0, R0, 0x1, -R7 ;  /* 0x0000000100009824 */ /* 0x000fe400078e0a07 */
[----:B------:R-:W-:Y:S01]  /*0290*/  @!P1 VIADD R3, R3, 0x1 ;  /* 0x0000000103039836 */ /* 0x000fe20000000000 */
[----:B------:R-:W-:Y:S02]  /*02a0*/  ISETP.NE.AND P1, PT, R4, RZ, PT ;  /* 0x000000ff0400720c */ /* 0x000fe40003f25270 */
[----:B------:R-:W-:Y:S02]  /*02b0*/  ISETP.GE.U32.AND P0, PT, R0, R7, PT ;  /* 0x000000070000720c */ /* 0x000fe40003f06070 */
[----:B------:R-:W-:-:S04]  /*02c0*/  LOP3.LUT R0, R5, R4, RZ, 0x3c, !PT ;  /* 0x0000000405007212 */ /* 0x000fc800078e3cff */
[----:B------:R-:W-:Y:S01]  /*02d0*/  ISETP.GE.AND P2, PT, R0, RZ, PT ;  /* 0x000000ff0000720c */ /* 0x000fe20003f46270 */
[----:B------:R-:W-:-:S06]  /*02e0*/  VIADD R0, R36, 0x3f ;  /* 0x0000003f24007836 */ /* 0x000fcc0000000000 */
[----:B------:R-:W-:-:S04]  /*02f0*/  @P0 VIADD R3, R3, 0x1 ;  /* 0x0000000103030836 */ /* 0x000fc80000000000 */
[----:B------:R-:W-:Y:S01]  /*0300*/  IMAD.MOV.U32 R2, RZ, RZ, R3 ;  /* 0x000000ffff027224 */ /* 0x000fe200078e0003 */
[----:B------:R-:W-:-:S03]  /*0310*/  SHF.R.S32.HI R3, RZ, 0x1f, R0 ;  /* 0x0000001fff037819 */ /* 0x000fc60000011400 */
[----:B------:R-:W-:Y:S01]  /*0320*/  @!P2 IMAD.MOV R2, RZ, RZ, -R2 ;  /* 0x000000ffff02a224 */ /* 0x000fe200078e0a02 */
[----:B------:R-:W-:Y:S02]  /*0330*/  @!P1 LOP3.LUT R2, RZ, R4, RZ, 0x33, !PT ;  /* 0x00000004ff029212 */ /* 0x000fe400078e33ff */
[----:B------:R-:W-:-:S03]  /*0340*/  LEA.HI R3, R3, R0, RZ, 0x6 ;  /* 0x0000000003037211 */ /* 0x000fc600078f30ff */
[----:B------:R-:W-:Y:S02]  /*0350*/  IMAD.SHL.U32 R6, R2, 0x8, RZ ;  /* 0x0000000802067824 */ /* 0x000fe400078e00ff */
[----:B------:R-:W-:-:S03]  /*0360*/  IMAD.MOV R2, RZ, RZ, -R2 ;  /* 0x000000ffff027224 */ /* 0x000fc600078e0a02 */
[----:B------:R-:W-:Y:S01]  /*0370*/  LEA.HI.SX32 R3, R3, -R6, 0x1a ;  /* 0x8000000603037211 */ /* 0x000fe200078fd2ff */
[----:B------:R-:W-:-:S03]  /*0380*/  IMAD R11, R4, R2, R5 ;  /* 0x00000002040b7224 */ /* 0x000fc600078e0205 */
[----:B------:R-:W-:-:S04]  /*0390*/  VIMNMX R8, R3, 0x8, PT ;  /* 0x0000000803087848 */ /* 0x000fc80003fe0100 */
[-C--:B------:R-:W-:Y:S02]  /*03a0*/  IABS R7, R8.reuse ;  /* 0x0000000800077213 */ /* 0x080fe40000000000 */
[----:B------:R-:W-:Y:S02]  /*03b0*/  IABS R4, R8 ;  /* 0x0000000800047213 */ /* 0x000fe40000000000 */
[----:B------:R-:W0:Y:S01]  /*03c0*/  I2F.RP R0, R7 ;  /* 0x0000000700007306 */ /* 0x000e220000209400 */
[C---:B------:R-:W-:Y:S02]  /*03d0*/  R2UR UR4, R8.reuse ;  /* 0x00000000080472ca */ /* 0x040fe400000e0000 */
[----:B------:R-:W-:-:S11]  /*03e0*/  R2UR UR5, R8 ;  /* 0x00000000080572ca */ /* 0x000fd600000e0000 */
[----:B------:R-:W-:Y:S01]  /*03f0*/  UISETP.NE.AND UP0, UPT, UR4, URZ, UPT ;  /* 0x0000003f0400728c */ /* 0x000fe2000bf05270 */
[----:B0-----:R-:W0:Y:S02]  /*0400*/  MUFU.RCP R0, R0 ;  /* 0x0000000000007308 */ /* 0x001e240000001000 */
[----:B0-----:R-:W-:Y:S02]  /*0410*/  VIADD R3, R0, 0xffffffe ;  /* 0x0ffffffe00037836 */ /* 0x001fe40000000000 */
[----:B------:R-:W-:-:S04]  /*0420*/  IMAD.MOV R0, RZ, RZ, -R4 ;  /* 0x000000ffff007224 */ /* 0x000fc800078e0a04 */
[----:B------:R-:W0:Y:S02]  /*0430*/  F2I.FTZ.U32.TRUNC.NTZ R3, R3 ;  /* 0x0000000300037305 */ /* 0x000e24000021f000 */
[----:B0-----:R-:W-:-:S04]  /*0440*/  IMAD.MOV R9, RZ, RZ, -R3 ;  /* 0x000000ffff097224 */ /* 0x001fc800078e0a03 */
[----:B------:R-:W-:Y:S01]  /*0450*/  IMAD.MOV.U32 R2, RZ, RZ, R9 ;  /* 0x000000ffff027224 */ /* 0x000fe200078e0009 */
[----:B------:R-:W-:-:S03]  /*0460*/  IABS R9, R11 ;  /* 0x0000000b00097213 */ /* 0x000fc60000000000 */
[----:B------:R-:W-:Y:S02]  /*0470*/  IMAD R5, R2, R7, RZ ;  /* 0x0000000702057224 */ /* 0x000fe400078e02ff */
[----:B------:R-:W-:-:S04]  /*0480*/  IMAD.MOV.U32 R2, RZ, RZ, RZ ;  /* 0x000000ffff027224 */ /* 0x000fc800078e00ff */
[----:B------:R-:W-:Y:S01]  /*0490*/  IMAD.HI.U32 R2, R3, R5, R2 ;  /* 0x0000000503027227 */ /* 0x000fe200078e0002 */
[----:B------:R-:W-:-:S05]  /*04a0*/  CS2R R4, SRZ ;  /* 0x0000000000047805 */ /* 0x000fca000001ff00 */
[----:B------:R-:W-:-:S04]  /*04b0*/  IMAD.HI.U32 R2, R2, R9, RZ ;  /* 0x0000000902027227 */ /* 0x000fc800078e00ff */
[----:B------:R-:W-:-:S05]  /*04c0*/  IMAD R0, R2, R0, R9 ;  /* 0x0000000002007224 */ /* 0x000fca00078e0209 */
[----:B------:R-:W-:-:S13]  /*04d0*/  ISETP.GT.U32.AND P1, PT, R7, R0, PT ;  /* 0x000000000700720c */ /* 0x000fda0003f24070 */
[----:B------:R-:W-:Y:S02]  /*04e0*/  @!P1 IMAD.IADD R0, R0, 0x1, -R7 ;  /* 0x0000000100009824 */ /* 0x000fe400078e0a07 */
[----:B------:R-:W-:-:S03]  /*04f0*/  @!P1 VIADD R2, R2, 0x1 ;  /* 0x0000000102029836 */ /* 0x000fc60000000000 */
[----:B------:R-:W-:Y:S02]  /*0500*/  ISETP.GE.U32.AND P0, PT, R0, R7, PT ;  /* 0x000000070000720c */ /* 0x000fe40003f06070 */
[----:B------:R-:W-:-:S04]  /*0510*/  LOP3.LUT R0, R11, R8, RZ, 0x3c, !PT ;  /* 0x000000080b007212 */ /* 0x000fc800078e3cff */
[----:B------:R-:W-:Y:S02]  /*0520*/  ISETP.GE.AND P2, PT, R0, RZ, PT ;  /* 0x000000ff0000720c */ /* 0x000fe40003f46270 */
[----:B------:R-:W0:Y:S05]  /*0530*/  S2R R0, SR_TID.X ;  /* 0x0000000000007919 */ /* 0x000e2a0000002100 */
[----:B------:R-:W-:Y:S01]  /*0540*/  @P0 VIADD R2, R2, 0x1 ;  /* 0x0000000102020836 */ /* 0x000fe20000000000 */
[----:B------:R-:W-:-:S05]  /*0550*/  ISETP.GE.AND P0, PT, R138, 0x20, PT ;  /* 0x000000208a00780c */ /* 0x000fca0003f06270 */
[----:B------:R-:W-:-:S05]  /*0560*/  @!P2 IMAD.MOV R2, RZ, RZ, -R2 ;  /* 0x000000ffff02a224 */ /* 0x000fca00078e0a02 */
[----:B------:R-:W-:-:S09]  /*0570*/  R2UR UR9, R2 ;  /* 0x00000000020972ca */ /* 0x000fd200000e0000 */
[----:B------:R-:W-:-:S04]  /*0580*/  @!UP0 ULOP3.LUT UR9, URZ, UR5, URZ, 0x33, !UPT ;  /* 0x000000053f098292 */ /* 0x000fc8000f8e333f */
[----:B------:R-:W-:Y:S02]  /*0590*/  UIADD3 UR4, -UR9, URZ, URZ ;  /* 0x0000003f09047290 */ /* 0x000fe4000fffe13f */
[----:B------:R-:W-:Y:S01]  /*05a0*/  USHF.L.U32 UR9, UR9, 0x8, URZ ;  /* 0x0000000809097899 */ /* 0x000fe2000800063f */
[----:B0-----:R-:W-:Y:S02]  /*05b0*/  LOP3.LUT R3, R0, 0x3f, RZ, 0xc0, !PT ;  /* 0x0000003f00037812 */ /* 0x001fe400078ec0ff */
[----:B------:R-:W-:Y:S01]  /*05c0*/  SHF.R.U32.HI R117, RZ, 0x6, R0 ;  /* 0x00000006ff757819 */ /* 0x000fe20000011600 */
[----:B------:R-:W-:Y:S01]  /*05d0*/  IMAD R2, R8, UR4, R11 ;  /* 0x0000000408027c24 */ /* 0x000fe2000f8e020b */
[----:B------:R-:W-:Y:S02]  /*05e0*/  CS2R R8, SRZ ;  /* 0x0000000000087805 */ /* 0x000fe4000001ff00 */
[----:B------:R-:W-:Y:S02]  /*05f0*/  CS2R R10, SRZ ;  /* 0x00000000000a7805 */ /* 0x000fe4000001ff00 */
[----:B------:R-:W-:Y:S01]  /*0600*/  SGXT.U32 R117, R117, 0x2 ;  /* 0x000000027575781a */ /* 0x000fe20000000000 */
[----:B------:R-:W-:Y:S01]  /*0610*/  IMAD.IADD R2, R6, 0x1, R2 ;  /* 0x0000000106027824 */ /* 0x000fe200078e0202 */
[----:B------:R-:W0:Y:S01]  /*0620*/  S2UR UR4, SR_CgaCtaId ;  /* 0x00000000000479c3 */ /* 0x000e220000008800 */
[----:B------:R-:W-:-:S02]  /*0630*/  CS2R R6, SRZ ;  /* 0x0000000000067805 */ /* 0x000fc4000001ff00 */
[----:B------:R-:W-:Y:S01]  /*0640*/  IMAD R116, R2, 0x40, R3 ;  /* 0x0000004002747824 */ /* 0x000fe200078e0203 */
[----:B0-----:R-:W-:Y:S01]  /*0650*/  ULEA UR8, UR4, UR8, 0x18 ;  /* 0x0000000804087291 */ /* 0x001fe2000f8ec03f */
[----:B------:R-:W-:Y:S11]  /*0660*/  @!P0 BRA `(.L_x_0) ;  /* 0x0000003800c88947 */ /* 0x000ff60003800000 */
[----:B------:R-:W-:Y:S01]  /*0670*/  IABS R45, R36 ;  /* 0x00000024002d7213 */ /* 0x000fe20000000000 */
[----:B------:R-:W0:Y:S01]  /*0680*/  LDC R123, c[0x0][0x23c] ;  /* 0x00008f00ff7b7b82 */ /* 0x000e220000000800 */
[----:B------:R-:W-:Y:S01]  /*0690*/  IABS R40, R37 ;  /* 0x0000002500287213 */ /* 0x000fe20000000000 */
[----:B------:R-:W-:Y:S01]  /*06a0*/  IMAD.SHL.U32 R118, R0, 0x2, RZ ;  /* 0x0000000200767824 */ /* 0x000fe200078e00ff */
[----:B------:R-:W1:Y:S01]  /*06b0*/  I2F.RP R7, R45 ;  /* 0x0000002d00077306 */ /* 0x000e620000209400 */
[----:B------:R-:W-:Y:S02]  /*06c0*/  SHF.R.U32.HI R2, RZ, 0x5, R0 ;  /* 0x00000005ff027819 */ /* 0x000fe40000011600 */
[----:B------:R-:W-:Y:S02]  /*06d0*/  CS2R R46, SRZ ;  /* 0x00000000002e7805 */ /* 0x000fe4000001ff00 */
[----:B------:R-:W-:Y:S02]  /*06e0*/  IABS R38, R116 ;  /* 0x0000007400267213 */ /* 0x000fe40000000000 */
[----:B------:R-:W-:-:S02]  /*06f0*/  CS2R R48, SRZ ;  /* 0x0000000000307805 */ /* 0x000fc4000001ff00 */
[----:B------:R-:W-:Y:S01]  /*0700*/  R2UR UR16, R2 ;  /* 0x00000000021072ca */ /* 0x000fe200000e0000 */
[----:B------:R-:W2:Y:S01]  /*0710*/  LDC R141, c[0x0][0x238] ;  /* 0x00008e00ff8d7b82 */ /* 0x000ea20000000800 */
[C---:B------:R-:W-:Y:S01]  /*0720*/  LOP3.LUT R132, R117.reuse, 0x8, RZ, 0xfc, !PT ;  /* 0x0000000875847812 */ /* 0x040fe200078efcff */
[----:B------:R-:W3:Y:S01]  /*0730*/  I2F.RP R6, R40 ;  /* 0x0000002800067306 */ /* 0x000ee20000209400 */
[C---:B------:R-:W-:Y:S02]  /*0740*/  LOP3.LUT R128, R117.reuse, 0xc, RZ, 0xfc, !PT ;  /* 0x0000000c75807812 */ /* 0x040fe400078efcff */
[----:B------:R-:W-:Y:S02]  /*0750*/  CS2R R50, SRZ ;  /* 0x0000000000327805 */ /* 0x000fe4000001ff00 */
[----:B------:R-:W-:Y:S02]  /*0760*/  LOP3.LUT R126, R117, 0x10, RZ, 0xfc, !PT ;  /* 0x00000010757e7812 */ /* 0x000fe400078efcff */
[----:B------:R-:W-:-:S02]  /*0770*/  CS2R R52, SRZ ;  /* 0x0000000000347805 */ /* 0x000fc4000001ff00 */
[C---:B------:R-:W-:Y:S02]  /*0780*/  LOP3.LUT R130, R117.reuse, 0x14, RZ, 0xfc, !PT ;  /* 0x0000001475827812 */ /* 0x040fe400078efcff */
[----:B------:R-:W-:Y:S02]  /*0790*/  CS2R R54, SRZ ;  /* 0x0000000000367805 */ /* 0x000fe4000001ff00 */
[C---:B------:R-:W-:Y:S01]  /*07a0*/  LOP3.LUT R124, R117.reuse, 0x18, RZ, 0xfc, !PT ;  /* 0x00000018757c7812 */ /* 0x040fe200078efcff */
[----:B-1----:R-:W1:Y:S01]  /*07b0*/  MUFU.RCP R7, R7 ;  /* 0x0000000700077308 */ /* 0x002e620000001000 */
[C---:B------:R-:W-:Y:S01]  /*07c0*/  LOP3.LUT R122, R117.reuse, 0x1c, RZ, 0xfc, !PT ;  /* 0x0000001c757a7812 */ /* 0x040fe200078efcff */
[----:B------:R-:W-:Y:S01]  /*07d0*/  UIADD3 UR4, UR9, UR16, URZ ;  /* 0x0000001009047290 */ /* 0x000fe2000fffe03f */
[----:B------:R-:W-:Y:S01]  /*07e0*/  LOP3.LUT R134, R0, 0x1f, RZ, 0xc0, !PT ;  /* 0x0000001f00867812 */ /* 0x000fe200078ec0ff */
[----:B------:R-:W-:Y:S01]  /*07f0*/  ULOP3.LUT UR40, UR9, 0x7, UR16, 0xf8, !UPT ;  /* 0x0000000709287892 */ /* 0x000fe2000f8ef810 */
[----:B------:R-:W-:Y:S01]  /*0800*/  LOP3.LUT R136, R117, 0x4, RZ, 0xfc, !PT ;  /* 0x0000000475887812 */ /* 0x000fe200078efcff */
[----:B------:R-:W-:Y:S01]  /*0810*/  UIADD3 UR5, UR4, 0xf8, URZ ;  /* 0x000000f804057890 */ /* 0x000fe2000fffe03f */
[----:B0-----:R-:W-:Y:S01]  /*0820*/  IMAD.SHL.U32 R121, R123, 0x20, RZ ;  /* 0x000000207b797824 */ /* 0x001fe200078e00ff */
[----:B---3--:R-:W0:Y:S01]  /*0830*/  MUFU.RCP R6, R6 ;  /* 0x0000000600067308 */ /* 0x008e220000001000 */
[----:B------:R-:W-:Y:S01]  /*0840*/  ULOP3.LUT UR6, UR40, 0xf0, URZ, 0xfc, !UPT ;  /* 0x000000f028067892 */ /* 0x000fe2000f8efc3f */
[----:B------:R-:W-:Y:S01]  /*0850*/  CS2R R56, SRZ ;  /* 0x0000000000387805 */ /* 0x000fe2000001ff00 */
[----:B------:R-:W-:Y:S01]  /*0860*/  ULOP3.LUT UR7, UR40, 0xe8, URZ, 0xfc, !UPT ;  /* 0x000000e828077892 */ /* 0x000fe2000f8efc3f */
[----:B------:R-:W-:Y:S01]  /*0870*/  CS2R R58, SRZ ;  /* 0x00000000003a7805 */ /* 0x000fe2000001ff00 */
[----:B------:R-:W-:Y:S01]  /*0880*/  ULOP3.LUT UR12, UR40, 0xe0, URZ, 0xfc, !UPT ;  /* 0x000000e0280c7892 */ /* 0x000fe2000f8efc3f */
[----:B--2---:R-:W-:Y:S01]  /*0890*/  IMAD.SHL.U32 R125, R141, 0x20, RZ ;  /* 0x000000208d7d7824 */ /* 0x004fe200078e00ff */
[----:B------:R-:W-:Y:S01]  /*08a0*/  UIADD3 UR13, UR4, 0xd8, URZ ;  /* 0x000000d8040d7890 */ /* 0x000fe2000fffe03f */
[-C--:B------:R-:W-:Y:S01]  /*08b0*/  IMAD R131, R117, R141.reuse, RZ ;  /* 0x0000008d75837224 */ /* 0x080fe200078e02ff */
[----:B------:R-:W-:Y:S01]  /*08c0*/  ULOP3.LUT UR14, UR40, 0xd0, URZ, 0xfc, !UPT ;  /* 0x000000d0280e7892 */ /* 0x000fe2000f8efc3f */
[----:B-1----:R-:W-:Y:S01]  /*08d0*/  VIADD R4, R7, 0xffffffe ;  /* 0x0ffffffe07047836 */ /* 0x002fe20000000000 */
[----:B------:R-:W-:Y:S01]  /*08e0*/  ULOP3.LUT UR15, UR40, 0xc8, URZ, 0xfc, !UPT ;  /* 0x000000c8280f7892 */ /* 0x000fe2000f8efc3f */
[-C--:B------:R-:W-:Y:S01]  /*08f0*/  IMAD R127, R122, R141.reuse, RZ ;  /* 0x0000008d7a7f7224 */ /* 0x080fe200078e02ff */
[----:B------:R-:W-:Y:S01]  /*0900*/  ULOP3.LUT UR17, UR40, 0xc0, URZ, 0xfc, !UPT ;  /* 0x000000c028117892 */ /* 0x000fe2000f8efc3f */
[----:B------:R1:W2:Y:S01]  /*0910*/  F2I.FTZ.U32.TRUNC.NTZ R5, R4 ;  /* 0x0000000400057305 */ /* 0x0002a2000021f000 */
[----:B------:R-:W-:Y:S01]  /*0920*/  UIADD3 UR18, UR4, 0xb8, URZ ;  /* 0x000000b804127890 */ /* 0x000fe2000fffe03f */
[-C--:B------:R-:W-:Y:S01]  /*0930*/  IMAD R129, R124, R141.reuse, RZ ;  /* 0x0000008d7c817224 */ /* 0x080fe200078e02ff */
[----:B------:R-:W-:Y:S01]  /*0940*/  ULOP3.LUT UR19, UR40, 0xb0, URZ, 0xfc, !UPT ;  /* 0x000000b028137892 */ /* 0x000fe2000f8efc3f */
[----:B0-----:R-:W-:Y:S01]  /*0950*/  VIADD R2, R6, 0xffffffe ;  /* 0x0ffffffe06027836 */ /* 0x001fe20000000000 */
[----:B------:R-:W-:Y:S01]  /*0960*/  ULOP3.LUT UR20, UR40, 0xa8, URZ, 0xfc, !UPT ;  /* 0x000000a828147892 */ /* 0x000fe2000f8efc3f */
[----:B------:R-:W-:Y:S01]  /*0970*/  IMAD.U32 R12, RZ, RZ, UR17 ;  /* 0x00000011ff0c7e24 */ /* 0x000fe2000f8e00ff */
[----:B------:R-:W-:Y:S01]  /*0980*/  ULOP3.LUT UR21, UR40, 0xa0, URZ, 0xfc, !UPT ;  /* 0x000000a028157892 */ /* 0x000fe2000f8efc3f */
[----:B------:R0:W3:Y:S01]  /*0990*/  F2I.FTZ.U32.TRUNC.NTZ R3, R2 ;  /* 0x0000000200037305 */ /* 0x0000e2000021f000 */
[----:B-1----:R-:W-:Y:S01]  /*09a0*/  IMAD.MOV.U32 R4, RZ, RZ, RZ ;  /* 0x000000ffff047224 */ /* 0x002fe200078e00ff */
[----:B------:R-:W-:Y:S01]  /*09b0*/  UIADD3 UR22, UR4, 0x98, URZ ;  /* 0x0000009804167890 */ /* 0x000fe2000fffe03f */
[----:B------:R-:W-:Y:S01]  /*09c0*/  IABS R15, R12 ;  /* 0x0000000c000f7213 */ /* 0x000fe20000000000 */
[----:B------:R-:W-:Y:S01]  /*09d0*/  IMAD.U32 R14, RZ, RZ, UR19 ;  /* 0x00000013ff0e7e24 */ /* 0x000fe2000f8e00ff */
[----:B------:R-:W-:Y:S01]  /*09e0*/  ULOP3.LUT UR23, UR40, 0x90, URZ, 0xfc, !UPT ;  /* 0x0000009028177892 */ /* 0x000fe2000f8efc3f */
[----:B------:R-:W-:Y:S01]  /*09f0*/  IMAD R133, R130, R141, RZ ;  /* 0x0000008d82857224 */ /* 0x000fe200078e02ff */
[----:B------:R-:W-:Y:S01]  /*0a00*/  ULOP3.LUT UR24, UR40, 0x88, URZ, 0xfc, !UPT ;  /* 0x0000008828187892 */ /* 0x000fe2000f8efc3f */
[----:B--2---:R-:W-:Y:S01]  /*0a10*/  IMAD.MOV R8, RZ, RZ, -R5 ;  /* 0x000000ffff087224 */ /* 0x004fe200078e0a05 */
[----:B------:R-:W-:Y:S01]  /*0a20*/  ULOP3.LUT UR25, UR40, 0x80, URZ, 0xfc, !UPT ;  /* 0x0000008028197892 */ /* 0x000fe2000f8efc3f */
[----:B0-----:R-:W-:Y:S01]  /*0a30*/  IMAD.U32 R2, RZ, RZ, UR5 ;  /* 0x00000005ff027e24 */ /* 0x001fe2000f8e00ff */
[----:B------:R-:W-:Y:S01]  /*0a40*/  UIADD3 UR26, UR4, 0x78, URZ ;  /* 0x00000078041a7890 */ /* 0x000fe2000fffe03f */
[----:B------:R-:W-:Y:S01]  /*0a50*/  IMAD R7, R8, R45, RZ ;  /* 0x0000002d08077224 */ /* 0x000fe200078e02ff */
[----:B------:R-:W-:Y:S01]  /*0a60*/  ULOP3.LUT UR27, UR40, 0x70, URZ, 0xfc, !UPT ;  /* 0x00000070281b7892 */ /* 0x000fe2000f8efc3f */
[----:B------:R-:W-:Y:S01]  /*0a70*/  IMAD.U32 R8, RZ, RZ, UR12 ;  /* 0x0000000cff087e24 */ /* 0x000fe2000f8e00ff */
[----:B------:R-:W-:Y:S01]  /*0a80*/  ULOP3.LUT UR28, UR40, 0x68, URZ, 0xfc, !UPT ;  /* 0x00000068281c7892 */ /* 0x000fe2000f8efc3f */
[----:B---3--:R-:W-:Y:S01]  /*0a90*/  IMAD.MOV R6, RZ, RZ, -R3 ;  /* 0x000000ffff067224 */ /* 0x008fe200078e0a03 */
[----:B------:R-:W-:Y:S01]  /*0aa0*/  ULOP3.LUT UR29, UR40, 0x60, URZ, 0xfc, !UPT ;  /* 0x00000060281d7892 */ /* 0x000fe2000f8efc3f */
[----:B------:R-:W-:Y:S01]  /*0ab0*/  IMAD.HI.U32 R4, R5, R7, R4 ;  /* 0x0000000705047227 */ /* 0x000fe200078e0004 */
[----:B------:R-:W-:Y:S01]  /*0ac0*/  IABS R7, R2 ;  /* 0x0000000200077213 */ /* 0x000fe20000000000 */
[----:B------:R-:W-:Y:S01]  /*0ad0*/  UIADD3 UR30, UR4, 0x58, URZ ;  /* 0x00000058041e7890 */ /* 0x000fe2000fffe03f */
[----:B------:R-:W-:Y:S01]  /*0ae0*/  IABS R10, R8 ;  /* 0x00000008000a7213 */ /* 0x000fe20000000000 */
[----:B------:R-:W-:Y:S01]  /*0af0*/  IMAD.MOV.U32 R5, RZ, RZ, R6 ;  /* 0x000000ffff057224 */ /* 0x000fe200078e0006 */
[----:B------:R-:W-:Y:S01]  /*0b00*/  ULOP3.LUT UR31, UR40, 0x50, URZ, 0xfc, !UPT ;  /* 0x00000050281f7892 */ /* 0x000fe2000f8efc3f */
[----:B------:R-:W-:Y:S01]  /*0b10*/  IMAD.U32 R6, RZ, RZ, UR6 ;  /* 0x00000006ff067e24 */ /* 0x000fe2000f8e00ff */
[----:B------:R-:W-:Y:S01]  /*0b20*/  ULOP3.LUT UR32, UR40, 0x48, URZ, 0xfc, !UPT ;  /* 0x0000004828207892 */ /* 0x000fe2000f8efc3f */
[----:B------:R-:W-:Y:S01]  /*0b30*/  IMAD R5, R5, R40, RZ ;  /* 0x0000002805057224 */ /* 0x000fe200078e02ff */
[----:B------:R-:W-:Y:S01]  /*0b40*/  ULOP3.LUT UR33, UR40, 0x40, URZ, 0xfc, !UPT ;  /* 0x0000004028217892 */ /* 0x000fe2000f8efc3f */
[----:B------:R-:W-:Y:S01]  /*0b50*/  IMAD.MOV.U32 R2, RZ, RZ, RZ ;  /* 0x000000ffff027224 */ /* 0x000fe200078e00ff */
[----:B------:R-:W-:Y:S01]  /*0b60*/  UIADD3 UR34, UR4, 0x38, URZ ;  /* 0x0000003804227890 */ /* 0x000fe2000fffe03f */
[----:B------:R-:W-:Y:S01]  /*0b70*/  IMAD.HI.U32 R4, R4, R38, RZ ;  /* 0x0000002604047227 */ /* 0x000fe200078e00ff */
[----:B------:R-:W-:Y:S01]  /*0b80*/  ULOP3.LUT UR35, UR40, 0x30, URZ, 0xfc, !UPT ;  /* 0x0000003028237892 */ /* 0x000fe2000f8efc3f */
[----:B------:R-:W-:Y:S01]  /*0b90*/  CS2R R60, SRZ ;  /* 0x00000000003c7805 */ /* 0x000fe2000001ff00 */
[----:B------:R-:W-:Y:S01]  /*0ba0*/  ULOP3.LUT UR36, UR40, 0x28, URZ, 0xfc, !UPT ;  /* 0x0000002828247892 */ /* 0x000fe2000f8efc3f */
[----:B------:R-:W-:Y:S01]  /*0bb0*/  IMAD.HI.U32 R2, R3, R5, R2 ;  /* 0x0000000503027227 */ /* 0x000fe200078e0002 */
[----:B------:R-:W-:Y:S01]  /*0bc0*/  IABS R3, R6 ;  /* 0x0000000600037213 */ /* 0x000fe20000000000 */
[----:B------:R-:W-:Y:S01]  /*0bd0*/  UIADD3 UR4, UR4, 0x18, URZ ;  /* 0x0000001804047890 */ /* 0x000fe2000fffe03f */
[----:B------:R-:W-:Y:S01]  /*0be0*/  CS2R R62, SRZ ;  /* 0x00000000003e7805 */ /* 0x000fe2000001ff00 */
[----:B------:R-:W-:Y:S01]  /*0bf0*/  IMAD.MOV.U32 R5, RZ, RZ, R7 ;  /* 0x000000ffff057224 */ /* 0x000fe200078e0007 */
[----:B------:R-:W-:Y:S01]  /*0c00*/  ULOP3.LUT UR37, UR40, 0x20, URZ, 0xfc, !UPT ;  /* 0x0000002028257892 */ /* 0x000fe2000f8efc3f */
[----:B------:R-:W-:Y:S01]  /*0c10*/  IMAD.MOV R4, RZ, RZ, -R4 ;  /* 0x000000ffff047224 */ /* 0x000fe200078e0a04 */
[----:B------:R-:W-:Y:S01]  /*0c20*/  ULOP3.LUT UR38, UR40, 0x10, URZ, 0xfc, !UPT ;  /* 0x0000001028267892 */ /* 0x000fe2000f8efc3f */
[----:B------:R-:W-:Y:S01]  /*0c30*/  IMAD.U32 R6, RZ, RZ, UR7 ;  /* 0x00000007ff067e24 */ /* 0x000fe2000f8e00ff */
[----:B------:R-:W-:Y:S01]  /*0c40*/  ULOP3.LUT UR39, UR40, 0x8, URZ, 0xfc, !UPT ;  /* 0x0000000828277892 */ /* 0x000fe2000f8efc3f */
[----:B------:R-:W-:Y:S01]  /*0c50*/  IMAD.MOV.U32 R7, RZ, RZ, R3 ;  /* 0x000000ffff077224 */ /* 0x000fe200078e0003 */
[----:B------:R-:W-:Y:S01]  /*0c60*/  CS2R R64, SRZ ;  /* 0x0000000000407805 */ /* 0x000fe2000001ff00 */
[----:B------:R-:W-:Y:S01]  /*0c70*/  IMAD.HI.U32 R3, R2, R5, RZ ;  /* 0x0000000502037227 */ /* 0x000fe200078e00ff */
[----:B------:R-:W-:-:S02]  /*0c80*/  IABS R9, R6 ;  /* 0x0000000600097213 */ /* 0x000fc40000000000 */
[----:B------:R-:W-:Y:S02]  /*0c90*/  CS2R R66, SRZ ;  /* 0x0000000000427805 */ /* 0x000fe4000001ff00 */
[----:B------:R-:W-:Y:S01]  /*0ca0*/  CS2R R68, SRZ ;  /* 0x0000000000447805 */ /* 0x000fe2000001ff00 */
[C---:B------:R-:W-:Y:S01]  /*0cb0*/  IMAD R38, R45.reuse, R4, R38 ;  /* 0x000000042d267224 */ /* 0x040fe200078e0226 */
[----:B------:R-:W-:Y:S01]  /*0cc0*/  CS2R R70, SRZ ;  /* 0x0000000000467805 */ /* 0x000fe2000001ff00 */
[----:B------:R-:W-:Y:S01]  /*0cd0*/  IMAD.HI.U32 R4, R2, R7, RZ ;  /* 0x0000000702047227 */ /* 0x000fe200078e00ff */
[----:B------:R-:W-:Y:S02]  /*0ce0*/  CS2R R72, SRZ ;  /* 0x0000000000487805 */ /* 0x000fe4000001ff00 */
[----:B------:R-:W-:Y:S02]  /*0cf0*/  CS2R R74, SRZ ;  /* 0x00000000004a7805 */ /* 0x000fe4000001ff00 */
[----:B------:R-:W-:Y:S01]  /*0d00*/  ISETP.GT.U32.AND P0, PT, R45, R38, PT ;  /* 0x000000262d00720c */ /* 0x000fe20003f04070 */
[----:B------:R-:W-:Y:S01]  /*0d10*/  IMAD.MOV R3, RZ, RZ, -R3 ;  /* 0x000000ffff037224 */ /* 0x000fe200078e0a03 */
[----:B------:R-:W-:Y:S01]  /*0d20*/  CS2R R76, SRZ ;  /* 0x00000000004c7805 */ /* 0x000fe2000001ff00 */
[----:B------:R-:W-:Y:S01]  /*0d30*/  IMAD.MOV R6, RZ, RZ, -R4 ;  /* 0x000000ffff067224 */ /* 0x000fe200078e0a04 */
[----:B------:R-:W-:Y:S01]  /*0d40*/  CS2R R78, SRZ ;  /* 0x00000000004e7805 */ /* 0x000fe2000001ff00 */
[----:B------:R-:W-:Y:S01]  /*0d50*/  IMAD R4, R40, R3, R5 ;  /* 0x0000000328047224 */ /* 0x000fe200078e0205 */
[----:B------:R-:W-:Y:S01]  /*0d60*/  CS2R R80, SRZ ;  /* 0x0000000000507805 */ /* 0x000fe2000001ff00 */
[----:B------:R-:W-:Y:S01]  /*0d70*/  IMAD.U32 R8, RZ, RZ, UR13 ;  /* 0x0000000dff087e24 */ /* 0x000fe2000f8e00ff */
[----:B------:R-:W-:Y:S01]  /*0d80*/  CS2R R82, SRZ ;  /* 0x0000000000527805 */ /* 0x000fe2000001ff00 */
[----:B------:R-:W-:Y:S01]  /*0d90*/  IMAD.HI.U32 R3, R2, R9, RZ ;  /* 0x0000000902037227 */ /* 0x000fe200078e00ff */
[----:B------:R-:W-:-:S02]  /*0da0*/  ISETP.GT.U32.AND P1, PT, R40, R4, PT ;  /* 0x000000042800720c */ /* 0x000fc40003f24070 */
[----:B------:R-:W-:Y:S02]  /*0db0*/  CS2R R84, SRZ ;  /* 0x0000000000547805 */ /* 0x000fe4000001ff00 */
[----:B------:R-:W-:Y:S01]  /*0dc0*/  IABS R8, R8 ;  /* 0x0000000800087213 */ /* 0x000fe20000000000 */
[----:B------:R-:W-:Y:S01]  /*0dd0*/  IMAD R5, R40, R6, R7 ;  /* 0x0000000628057224 */ /* 0x000fe200078e0207 */
[----:B------:R-:W-:Y:S01]  /*0de0*/  CS2R R86, SRZ ;  /* 0x0000000000567805 */ /* 0x000fe2000001ff00 */
[----:B------:R-:W-:Y:S02]  /*0df0*/  IMAD.MOV.U32 R7, RZ, RZ, R10 ;  /* 0x000000ffff077224 */ /* 0x000fe400078e000a */
[----:B------:R-:W-:Y:S02]  /*0e00*/  IMAD.MOV R6, RZ, RZ, -R3 ;  /* 0x000000ffff067224 */ /* 0x000fe400078e0a03 */
[----:B------:R-:W-:Y:S02]  /*0e10*/  IMAD.U32 R10, RZ, RZ, UR14 ;  /* 0x0000000eff0a7e24 */ /* 0x000fe4000f8e00ff */
[----:B------:R-:W-:-:S03]  /*0e20*/  IMAD.HI.U32 R3, R2, R7, RZ ;  /* 0x0000000702037227 */ /* 0x000fc600078e00ff */
[----:B------:R-:W-:Y:S01]  /*0e30*/  IABS R11, R10 ;  /* 0x0000000a000b7213 */ /* 0x000fe20000000000 */
[C---:B------:R-:W-:Y:S02]  /*0e40*/  IMAD R6, R40.reuse, R6, R9 ;  /* 0x0000000628067224 */ /* 0x040fe400078e0209 */
[----:B------:R-:W-:Y:S02]  /*0e50*/  IMAD.MOV.U32 R9, RZ, RZ, R8 ;  /* 0x000000ffff097224 */ /* 0x000fe400078e0008 */
[----:B------:R-:W-:Y:S01]  /*0e60*/  IMAD.MOV R8, RZ, RZ, -R3 ;  /* 0x000000ffff087224 */ /* 0x000fe200078e0a03 */
[----:B------:R-:W-:Y:S01]  /*0e70*/  ISETP.GT.U32.AND P6, PT, R40, R6, PT ;  /* 0x000000062800720c */ /* 0x000fe20003fc4070 */
[----:B------:R-:W-:Y:S02]  /*0e80*/  IMAD.U32 R10, RZ, RZ, UR15 ;  /* 0x0000000fff0a7e24 */ /* 0x000fe4000f8e00ff */
[----:B------:R-:W-:-:S03]  /*0e90*/  IMAD.HI.U32 R3, R2, R9, RZ ;  /* 0x0000000902037227 */ /* 0x000fc600078e00ff */
[----:B------:R-:W-:Y:S01]  /*0ea0*/  IABS R13, R10 ;  /* 0x0000000a000d7213 */ /* 0x000fe20000000000 */
[----:B------:R-:W-:Y:S02]  /*0eb0*/  IMAD R7, R40, R8, R7 ;  /* 0x0000000828077224 */ /* 0x000fe400078e0207 */
[----:B------:R-:W-:Y:S02]  /*0ec0*/  IMAD.MOV R8, RZ, RZ, -R3 ;  /* 0x000000ffff087224 */ /* 0x000fe400078e0a03 */
[----:B------:R-:W-:-:S04]  /*0ed0*/  IMAD.HI.U32 R3, R2, R11, RZ ;  /* 0x0000000b02037227 */ /* 0x000fc800078e00ff */
[----:B------:R-:W-:Y:S02]  /*0ee0*/  IMAD.U32 R10, RZ, RZ, UR18 ;  /* 0x00000012ff0a7e24 */ /* 0x000fe4000f8e00ff */
[----:B------:R-:W-:Y:S02]  /*0ef0*/  IMAD R8, R40, R8, R9 ;  /* 0x0000000828087224 */ /* 0x000fe400078e0209 */
[----:B------:R-:W-:Y:S01]  /*0f00*/  IMAD.MOV R9, RZ, RZ, -R3 ;  /* 0x000000ffff097224 */ /* 0x000fe200078e0a03 */
[----:B------:R-:W-:Y:S01]  /*0f10*/  IABS R17, R10 ;  /* 0x0000000a00117213 */ /* 0x000fe20000000000 */
[----:B------:R-:W-:Y:S01]  /*0f20*/  IMAD.HI.U32 R3, R2, R13, RZ ;  /* 0x0000000d02037227 */ /* 0x000fe200078e00ff */
[----:B------:R-:W-:-:S03]  /*0f30*/  ISETP.GT.U32.AND P5, PT, R40, R8, PT ;  /* 0x000000082800720c */ /* 0x000fc60003fa4070 */
[----:B------:R-:W-:Y:S02]  /*0f40*/  IMAD R9, R40, R9, R11 ;  /* 0x0000000928097224 */ /* 0x000fe400078e020b */
[----:B------:R-:W-:-:S03]  /*0f50*/  IMAD.HI.U32 R10, R2, R15, RZ ;  /* 0x0000000f020a7227 */ /* 0x000fc600078e00ff */
[----:B------:R-:W-:Y:S01]  /*0f60*/  ISETP.GT.U32.AND P4, PT, R40, R9, PT ;  /* 0x000000092800720c */ /* 0x000fe20003f84070 */
[----:B------:R-:W-:Y:S02]  /*0f70*/  IMAD.MOV R11, RZ, RZ, -R3 ;  /* 0x000000ffff0b7224 */ /* 0x000fe400078e0a03 */
[----:B------:R-:W-:-:S04]  /*0f80*/  IMAD.HI.U32 R3, R2, R17, RZ ;  /* 0x0000001102037227 */ /* 0x000fc800078e00ff */
[----:B------:R-:W-:Y:S02]  /*0f90*/  IMAD.MOV R12, RZ, RZ, -R10 ;  /* 0x000000ffff0c7224 */ /* 0x000fe400078e0a0a */
[C---:B------:R-:W-:Y:S01]  /*0fa0*/  IMAD R10, R40.reuse, R11, R13 ;  /* 0x0000000b280a7224 */ /* 0x040fe200078e020d */
[----:B------:R-:W-:Y:S01]  /*0fb0*/  IABS R13, R14 ;  /* 0x0000000e000d7213 */ /* 0x000fe20000000000 */
[----:B------:R-:W-:Y:S02]  /*0fc0*/  IMAD.MOV R3, RZ, RZ, -R3 ;  /* 0x000000ffff037224 */ /* 0x000fe400078e0a03 */
[----:B------:R-:W-:Y:S02]  /*0fd0*/  IMAD.U32 R14, RZ, RZ, UR20 ;  /* 0x00000014ff0e7e24 */ /* 0x000fe4000f8e00ff */
[C---:B------:R-:W-:Y:S02]  /*0fe0*/  IMAD R11, R40.reuse, R12, R15 ;  /* 0x0000000c280b7224 */ /* 0x040fe400078e020f */
[----:B------:R-:W-:Y:S01]  /*0ff0*/  IMAD R12, R40, R3, R17 ;  /* 0x00000003280c7224 */ /* 0x000fe200078e0211 */
[----:B------:R-:W-:Y:S01]  /*1000*/  IABS R17, R14 ;  /* 0x0000000e00117213 */ /* 0x000fe20000000000 */
[----:B------:R-:W-:-:S02]  /*1010*/  IMAD.U32 R15, RZ, RZ, UR21 ;  /* 0x00000015ff0f7e24 */ /* 0x000fc4000f8e00ff */
[----:B------:R-:W-:-:S03]  /*1020*/  IMAD.HI.U32 R3, R2, R13, RZ ;  /* 0x0000000d02037227 */ /* 0x000fc600078e00ff */
[----:B------:R-:W-:Y:S01]  /*1030*/  IABS R19, R15 ;  /* 0x0000000f00137213 */ /* 0x000fe20000000000 */
[----:B------:R-:W-:Y:S02]  /*1040*/  IMAD.U32 R16, RZ, RZ, UR22 ;  /* 0x00000016ff107e24 */ /* 0x000fe4000f8e00ff */
[----:B------:R-:W-:Y:S02]  /*1050*/  IMAD.MOV R14, RZ, RZ, -R3 ;  /* 0x000000ffff0e7224 */ /* 0x000fe400078e0a03 */
[----:B------:R-:W-:Y:S01]  /*1060*/  IMAD.HI.U32 R3, R2, R17, RZ ;  /* 0x0000001102037227 */ /* 0x000fe200078e00ff */
[----:B------:R-:W-:-:S03]  /*1070*/  IABS R21, R16 ;  /* 0x0000001000157213 */ /* 0x000fc60000000000 */
[----:B------:R-:W-:Y:S02]  /*1080*/  IMAD.U32 R15, RZ, RZ, UR23 ;  /* 0x00000017ff0f7e24 */ /* 0x000fe4000f8e00ff */
[----:B------:R-:W-:Y:S02]  /*1090*/  IMAD R13, R40, R14, R13 ;  /* 0x0000000e280d7224 */ /* 0x000fe400078e020d */
[----:B------:R-:W-:Y:S01]  /*10a0*/  IMAD.MOV R14, RZ, RZ, -R3 ;  /* 0x000000ffff0e7224 */ /* 0x000fe200078e0a03 */
[----:B------:R-:W-:Y:S01]  /*10b0*/  IABS R23, R15 ;  /* 0x0000000f00177213 */ /* 0x000fe20000000000 */
[----:B------:R-:W-:Y:S02]  /*10c0*/  IMAD.U32 R18, RZ, RZ, UR24 ;  /* 0x00000018ff127e24 */ /* 0x000fe4000f8e00ff */
[----:B------:R-:W-:-:S03]  /*10d0*/  IMAD.HI.U32 R3, R2, R19, RZ ;  /* 0x0000001302037227 */ /* 0x000fc600078e00ff */
[----:B------:R-:W-:Y:S01]  /*10e0*/  IABS R18, R18 ;  /* 0x0000001200127213 */ /* 0x000fe20000000000 */
[----:B------:R-:W-:-:S04]  /*10f0*/  IMAD.HI.U32 R15, R2, R21, RZ ;  /* 0x00000015020f7227 */ /* 0x000fc800078e00ff */
[----:B------:R-:W-:Y:S02]  /*1100*/  IMAD.MOV R16, RZ, RZ, -R3 ;  /* 0x000000ffff107224 */ /* 0x000fe400078e0a03 */
[----:B------:R-:W-:Y:S02]  /*1110*/  IMAD R14, R40, R14, R17 ;  /* 0x0000000e280e7224 */ /* 0x000fe400078e0211 */
[----:B------:R-:W-:Y:S02]  /*1120*/  IMAD.MOV R17, RZ, RZ, -R15 ;  /* 0x000000ffff117224 */ /* 0x000fe400078e0a0f */
[----:B------:R-:W-:-:S04]  /*1130*/  IMAD.HI.U32 R3, R2, R23, RZ ;  /* 0x0000001702037227 */ /* 0x000fc800078e00ff */
[C---:B------:R-:W-:Y:S02]  /*1140*/  IMAD R15, R40.reuse, R16, R19 ;  /* 0x00000010280f7224 */ /* 0x040fe400078e0213 */
[----:B------:R-:W-:Y:S02]  /*1150*/  IMAD.MOV.U32 R19, RZ, RZ, R18 ;  /* 0x000000ffff137224 */ /* 0x000fe400078e0012 */
[----:B------:R-:W-:Y:S02]  /*1160*/  IMAD R16, R40, R17, R21 ;  /* 0x0000001128107224 */ /* 0x000fe400078e0215 */
[----:B------:R-:W-:Y:S02]  /*1170*/  IMAD.MOV R17, RZ, RZ, -R3 ;  /* 0x000000ffff117224 */ /* 0x000fe400078e0a03 */
[----:B------:R-:W-:Y:S02]  /*1180*/  IMAD.U32 R18, RZ, RZ, UR25 ;  /* 0x00000019ff127e24 */ /* 0x000fe4000f8e00ff */
[----:B------:R-:W-:-:S03]  /*1190*/  IMAD.HI.U32 R3, R2, R19, RZ ;  /* 0x0000001302037227 */ /* 0x000fc600078e00ff */
[----:B------:R-:W-:Y:S01]  /*11a0*/  IABS R21, R18 ;  /* 0x0000001200157213 */ /* 0x000fe20000000000 */
[----:B------:R-:W-:Y:S02]  /*11b0*/  IMAD.U32 R20, RZ, RZ, UR26 ;  /* 0x0000001aff147e24 */ /* 0x000fe4000f8e00ff */
[----:B------:R-:W-:Y:S02]  /*11c0*/  IMAD.MOV R3, RZ, RZ, -R3 ;  /* 0x000000ffff037224 */ /* 0x000fe400078e0a03 */
[----:B------:R-:W-:Y:S02]  /*11d0*/  IMAD.U32 R22, RZ, RZ, UR27 ;  /* 0x0000001bff167e24 */ /* 0x000fe4000f8e00ff */
[C---:B------:R-:W-:Y:S01]  /*11e0*/  IMAD R17, R40.reuse, R17, R23 ;  /* 0x0000001128117224 */ /* 0x040fe200078e0217 */
[----:B------:R-:W-:Y:S01]  /*11f0*/  IABS R23, R20 ;  /* 0x0000001400177213 */ /* 0x000fe20000000000 */
[----:B------:R-:W-:Y:S01]  /*1200*/  IMAD R18, R40, R3, R19 ;  /* 0x0000000328127224 */ /* 0x000fe200078e0213 */
[----:B------:R-:W-:Y:S01]  /*1210*/  IABS R25, R22 ;  /* 0x0000001600197213 */ /* 0x000fe20000000000 */
[----:B------:R-:W-:-:S04]  /*1220*/  IMAD.HI.U32 R3, R2, R21, RZ ;  /* 0x0000001502037227 */ /* 0x000fc800078e00ff */
[----:B------:R-:W-:Y:S02]  /*1230*/  IMAD.U32 R20, RZ, RZ, UR28 ;  /* 0x0000001cff147e24 */ /* 0x000fe4000f8e00ff */
[----:B------:R-:W-:Y:S02]  /*1240*/  IMAD.U32 R22, RZ, RZ, UR29 ;  /* 0x0000001dff167e24 */ /* 0x000fe4000f8e00ff */
[----:B------:R-:W-:Y:S01]  /*1250*/  IMAD.MOV R19, RZ, RZ, -R3 ;  /* 0x000000ffff137224 */ /* 0x000fe200078e0a03 */
[----:B------:R-:W-:Y:S01]  /*1260*/  IABS R27, R20 ;  /* 0x00000014001b7213 */ /* 0x000fe20000000000 */
[----:B------:R-:W-:Y:S01]  /*1270*/  IMAD.HI.U32 R3, R2, R23, RZ ;  /* 0x0000001702037227 */ /* 0x000fe200078e00ff */
[----:B------:R-:W-:-:S03]  /*1280*/  IABS R29, R22 ;  /* 0x00000016001d7213 */ /* 0x000fc60000000000 */
[----:B------:R-:W-:-:S04]  /*1290*/  IMAD.HI.U32 R20, R2, R25, RZ ;  /* 0x0000001902147227 */ /* 0x000fc800078e00ff */
[----:B------:R-:W-:Y:S02]  /*12a0*/  IMAD R19, R40, R19, R21 ;  /* 0x0000001328137224 */ /* 0x000fe400078e0215 */
[----:B------:R-:W-:Y:S02]  /*12b0*/  IMAD.MOV R21, RZ, RZ, -R3 ;  /* 0x000000ffff157224 */ /* 0x000fe400078e0a03 */
[----:B------:R-:W-:Y:S02]  /*12c0*/  IMAD.MOV R24, RZ, RZ, -R20 ;  /* 0x000000ffff187224 */ /* 0x000fe400078e0a14 */
[----:B------:R-:W-:Y:S02]  /*12d0*/  IMAD.U32 R26, RZ, RZ, UR30 ;  /* 0x0000001eff1a7e24 */ /* 0x000fe4000f8e00ff */
[----:B------:R-:W-:-:S04]  /*12e0*/  IMAD.HI.U32 R3, R2, R27, RZ ;  /* 0x0000001b02037227 */ /* 0x000fc800078e00ff */
[----:B------:R-:W-:Y:S02]  /*12f0*/  IMAD R20, R40, R21, R23 ;  /* 0x0000001528147224 */ /* 0x000fe400078e0217 */
[----:B------:R-:W-:-:S04]  /*1300*/  IMAD.HI.U32 R22, R2, R29, RZ ;  /* 0x0000001d02167227 */ /* 0x000fc800078e00ff */
[C---:B------:R-:W-:Y:S01]  /*1310*/  IMAD R21, R40.reuse, R24, R25 ;  /* 0x0000001828157224 */ /* 0x040fe200078e0219 */
[----:B------:R-:W-:Y:S01]  /*1320*/  IABS R25, R26 ;  /* 0x0000001a00197213 */ /* 0x000fe20000000000 */
[----:B------:R-:W-:Y:S02]  /*1330*/  IMAD.MOV R3, RZ, RZ, -R3 ;  /* 0x000000ffff037224 */ /* 0x000fe400078e0a03 */
[----:B------:R-:W-:Y:S02]  /*1340*/  IMAD.U32 R24, RZ, RZ, UR31 ;  /* 0x0000001fff187e24 */ /* 0x000fe4000f8e00ff */
[----:B------:R-:W-:Y:S02]  /*1350*/  IMAD.MOV R23, RZ, RZ, -R22 ;  /* 0x000000ffff177224 */ /* 0x000fe400078e0a16 */
[----:B------:R-:W-:Y:S01]  /*1360*/  IMAD R22, R40, R3, R27 ;  /* 0x0000000328167224 */ /* 0x000fe200078e021b */
[----:B------:R-:W-:Y:S01]  /*1370*/  IABS R24, R24 ;  /* 0x0000001800187213 */ /* 0x000fe20000000000 */
[----:B------:R-:W-:-:S02]  /*1380*/  IMAD.U32 R26, RZ, RZ, UR32 ;  /* 0x00000020ff1a7e24 */ /* 0x000fc4000f8e00ff */
[----:B------:R-:W-:-:S04]  /*1390*/  IMAD.HI.U32 R3, R2, R25, RZ ;  /* 0x0000001902037227 */ /* 0x000fc800078e00ff */
[----:B------:R-:W-:Y:S02]  /*13a0*/  IMAD.U32 R27, RZ, RZ, UR33 ;  /* 0x00000021ff1b7e24 */ /* 0x000fe4000f8e00ff */
[----:B------:R-:W-:Y:S01]  /*13b0*/  IMAD R23, R40, R23, R29 ;  /* 0x0000001728177224 */ /* 0x000fe200078e021d */
[----:B------:R-:W-:Y:S01]  /*13c0*/  IABS R29, R26 ;  /* 0x0000001a001d7213 */ /* 0x000fe20000000000 */
[----:B------:R-:W-:Y:S01]  /*13d0*/  IMAD.MOV R3, RZ, RZ, -R3 ;  /* 0x000000ffff037224 */ /* 0x000fe200078e0a03 */
[----:B------:R-:W-:Y:S01]  /*13e0*/  IABS R31, R27 ;  /* 0x0000001b001f7213 */ /* 0x000fe20000000000 */
[----:B------:R-:W-:Y:S02]  /*13f0*/  IMAD.MOV.U32 R27, RZ, RZ, R24 ;  /* 0x000000ffff1b7224 */ /* 0x000fe400078e0018 */
[----:B------:R-:W-:Y:S02]  /*1400*/  IMAD.U32 R26, RZ, RZ, UR34 ;  /* 0x00000022ff1a7e24 */ /* 0x000fe4000f8e00ff */
[----:B------:R-:W-:-:S02]  /*1410*/  IMAD.U32 R28, RZ, RZ, UR35 ;  /* 0x00000023ff1c7e24 */ /* 0x000fc4000f8e00ff */
[----:B------:R-:W-:Y:S01]  /*1420*/  IMAD R24, R40, R3, R25 ;  /* 0x0000000328187224 */ /* 0x000fe200078e0219 */
[----:B------:R-:W-:Y:S01]  /*1430*/  IABS R33, R26 ;  /* 0x0000001a00217213 */ /* 0x000fe20000000000 */
[----:B------:R-:W-:Y:S01]  /*1440*/  IMAD.HI.U32 R25, R2, R29, RZ ;  /* 0x0000001d02197227 */ /* 0x000fe200078e00ff */
[----:B------:R-:W-:-:S03]  /*1450*/  IABS R35, R28 ;  /* 0x0000001c00237213 */ /* 0x000fc60000000000 */
[----:B------:R-:W-:-:S04]  /*1460*/  IMAD.HI.U32 R3, R2, R27, RZ ;  /* 0x0000001b02037227 */ /* 0x000fc800078e00ff */
[----:B------:R-:W-:-:S04]  /*1470*/  IMAD.HI.U32 R26, R2, R31, RZ ;  /* 0x0000001f021a7227 */ /* 0x000fc800078e00ff */
[----:B------:R-:W-:Y:S02]  /*1480*/  IMAD.MOV R28, RZ, RZ, -R25 ;  /* 0x000000ffff1c7224 */ /* 0x000fe400078e0a19 */
[----:B------:R-:W-:Y:S02]  /*1490*/  IMAD.MOV R3, RZ, RZ, -R3 ;  /* 0x000000ffff037224 */ /* 0x000fe400078e0a03 */
[----:B------:R-:W-:Y:S02]  /*14a0*/  IMAD.MOV R30, RZ, RZ, -R26 ;  /* 0x000000ffff1e7224 */ /* 0x000fe400078e0a1a */
[C---:B------:R-:W-:Y:S02]  /*14b0*/  IMAD R26, R40.reuse, R28, R29 ;  /* 0x0000001c281a7224 */ /* 0x040fe400078e021d */
[----:B------:R-:W-:Y:S02]  /*14c0*/  IMAD R25, R40, R3, R27 ;  /* 0x0000000328197224 */ /* 0x000fe400078e021b */
[----:B------:R-:W-:-:S02]  /*14d0*/  IMAD.U32 R29, RZ, RZ, UR40 ;  /* 0x00000028ff1d7e24 */ /* 0x000fc4000f8e00ff */
[----:B------:R-:W-:-:S04]  /*14e0*/  IMAD.HI.U32 R3, R2, R33, RZ ;  /* 0x0000002102037227 */ /* 0x000fc800078e00ff */
[----:B------:R-:W-:Y:S01]  /*14f0*/  IMAD R27, R40, R30, R31 ;  /* 0x0000001e281b7224 */ /* 0x000fe200078e021f */
[----:B------:R-:W-:Y:S01]  /*1500*/  IABS R31, R29 ;  /* 0x0000001d001f7213 */ /* 0x000fe20000000000 */
[----:B------:R-:W-:-:S04]  /*1510*/  IMAD.HI.U32 R28, R2, R35, RZ ;  /* 0x00000023021c7227 */ /* 0x000fc800078e00ff */
[----:B------:R-:W-:Y:S02]  /*1520*/  IMAD.MOV R3, RZ, RZ, -R3 ;  /* 0x000000ffff037224 */ /* 0x000fe400078e0a03 */
[----:B------:R-:W-:Y:S02]  /*1530*/  IMAD.MOV R29, RZ, RZ, -R28 ;  /* 0x000000ffff1d7224 */ /* 0x000fe400078e0a1c */
[----:B------:R-:W-:Y:S02]  /*1540*/  IMAD R28, R40, R3, R33 ;  /* 0x00000003281c7224 */ /* 0x000fe400078e0221 */
[----:B------:R-:W-:-:S04]  /*1550*/  IMAD.HI.U32 R3, R2, R31, RZ ;  /* 0x0000001f02037227 */ /* 0x000fc800078e00ff */
[----:B------:R-:W-:Y:S02]  /*1560*/  IMAD.MOV R3, RZ, RZ, -R3 ;  /* 0x000000ffff037224 */ /* 0x000fe400078e0a03 */
[C---:B------:R-:W-:Y:S02]  /*1570*/  IMAD R29, R40.reuse, R29, R35 ;  /* 0x0000001d281d7224 */ /* 0x040fe400078e0223 */
[----:B------:R-:W-:Y:S02]  /*1580*/  IMAD R35, R40, R3, R31 ;  /* 0x0000000328237224 */ /* 0x000fe400078e021f */
[----:B------:R-:W-:Y:S01]  /*1590*/  @!P0 IMAD.IADD R38, R38, 0x1, -R45 ;  /* 0x0000000126268824 */ /* 0x000fe200078e0a2d */
[----:B------:R-:W-:Y:S01]  /*15a0*/  ISETP.GT.U32.AND P0, PT, R40, R5, PT ;  /* 0x000000052800720c */ /* 0x000fe20003f04070 */
[--C-:B------:R-:W-:Y:S01]  /*15b0*/  @!P1 IMAD.IADD R4, R4, 0x1, -R40.reuse ;  /* 0x0000000104049824 */ /* 0x100fe200078e0a28 */
[----:B------:R-:W-:Y:S01]  /*15c0*/  ISETP.GT.U32.AND P3, PT, R40, R35, PT ;  /* 0x000000232800720c */ /* 0x000fe20003f64070 */
[--C-:B------:R-:W-:Y:S01]  /*15d0*/  @!P5 IMAD.IADD R8, R8, 0x1, -R40.reuse ;  /* 0x000000010808d824 */ /* 0x100fe200078e0a28 */
[----:B------:R-:W-:Y:S01]  /*15e0*/  ISETP.GT.U32.AND P2, PT, R45, R38, PT ;  /* 0x000000262d00720c */ /* 0x000fe20003f44070 */
[----:B------:R-:W-:-:S02]  /*15f0*/  @!P6 IMAD.IADD R6, R6, 0x1, -R40 ;  /* 0x000000010606e824 */ /* 0x000fc400078e0a28 */
[--C-:B------:R-:W-:Y:S02]  /*1600*/  @!P4 IMAD.IADD R9, R9, 0x1, -R40.reuse ;  /* 0x000000010909c824 */ /* 0x100fe400078e0a28 */
[----:B------:R-:W-:Y:S01]  /*1610*/  IMAD.U32 R30, RZ, RZ, UR36 ;  /* 0x00000024ff1e7e24 */ /* 0x000fe2000f8e00ff */
[C---:B------:R-:W-:Y:S01]  /*1620*/  ISETP.GT.U32.AND P5, PT, R40.reuse, R6, PT ;  /* 0x000000062800720c */ /* 0x040fe20003fa4070 */
[----:B------:R-:W-:Y:S02]  /*1630*/  IMAD.U32 R33, RZ, RZ, UR4 ;  /* 0x00000004ff217e24 */ /* 0x000fe4000f8e00ff */
[--C-:B------:R-:W-:Y:S01]  /*1640*/  @!P0 IMAD.IADD R5, R5, 0x1, -R40.reuse ;  /* 0x0000000105058824 */ /* 0x100fe200078e0a28 */
[C---:B------:R-:W-:Y:S01]  /*1650*/  ISETP.GT.U32.AND P0, PT, R40.reuse, R4, PT ;  /* 0x000000042800720c */ /* 0x040fe20003f04070 */
[--C-:B------:R-:W-:Y:S01]  /*1660*/  @!P3 IMAD.IADD R35, R35, 0x1, -R40.reuse ;  /* 0x000000012323b824 */ /* 0x100fe200078e0a28 */
[----:B------:R-:W-:Y:S01]  /*1670*/  ISETP.GT.U32.AND P3, PT, R40, R10, PT ;  /* 0x0000000a2800720c */ /* 0x000fe20003f64070 */
[----:B------:R-:W-:Y:S01]  /*1680*/  @!P2 IMAD.IADD R38, R38, 0x1, -R45 ;  /* 0x000000012626a824 */ /* 0x000fe200078e0a2d */
[C---:B------:R-:W-:Y:S01]  /*1690*/  ISETP.GT.U32.AND P2, PT, R40.reuse, R7, PT ;  /* 0x000000072800720c */ /* 0x040fe20003f44070 */
[----:B------:R-:W-:Y:S01]  /*16a0*/  IMAD.U32 R32, RZ, RZ, UR37 ;  /* 0x00000025ff207e24 */ /* 0x000fe2000f8e00ff */
[----:B------:R-:W-:Y:S01]  /*16b0*/  ISETP.GT.U32.AND P1, PT, R40, R35, PT ;  /* 0x000000232800720c */ /* 0x000fe20003f24070 */
[----:B------:R-:W-:Y:S01]  /*16c0*/  IMAD.U32 R34, RZ, RZ, UR38 ;  /* 0x00000026ff227e24 */ /* 0x000fe2000f8e00ff */
[----:B------:R-:W-:Y:S01]  /*16d0*/  IABS R30, R30 ;  /* 0x0000001e001e7213 */ /* 0x000fe20000000000 */
[--C-:B------:R-:W-:Y:S01]  /*16e0*/  @!P5 IMAD.IADD R6, R6, 0x1, -R40.reuse ;  /* 0x000000010606d824 */ /* 0x100fe200078e0a28 */
[----:B------:R-:W-:Y:S01]  /*16f0*/  ISETP.GT.U32.AND P5, PT, R40, R13, PT ;  /* 0x0000000d2800720c */ /* 0x000fe20003fa4070 */
[----:B------:R-:W-:Y:S01]  /*1700*/  IMAD R139, R126, R141, RZ ;  /* 0x0000008d7e8b7224 */ /* 0x000fe200078e02ff */
[----:B------:R-:W-:Y:S01]  /*1710*/  IABS R41, R33 ;  /* 0x0000002100297213 */ /* 0x000fe20000000000 */
[--C-:B------:R-:W-:Y:S01]  /*1720*/  @!P0 IMAD.IADD R4, R4, 0x1, -R40.reuse ;  /* 0x0000000104048824 */ /* 0x100fe200078e0a28 */
[----:B------:R-:W-:Y:S01]  /*1730*/  ISETP.GT.U32.AND P0, PT, R40, R11, PT ;  /* 0x0000000b2800720c */ /* 0x000fe20003f04070 */
[--C-:B------:R-:W-:Y:S01]  /*1740*/  @!P3 IMAD.IADD R10, R10, 0x1, -R40.reuse ;  /* 0x000000010a0ab824 */ /* 0x100fe200078e0a28 */
[C---:B------:R-:W-:Y:S01]  /*1750*/  ISETP.GT.U32.AND P3, PT, R40.reuse, R8, PT ;  /* 0x000000082800720c */ /* 0x040fe20003f64070 */
[--C-:B------:R-:W-:Y:S01]  /*1760*/  @!P2 IMAD.IADD R7, R7, 0x1, -R40.reuse ;  /* 0x000000010707a824 */ /* 0x100fe200078e0a28 */
[C---:B------:R-:W-:Y:S01]  /*1770*/  ISETP.GT.U32.AND P2, PT, R40.reuse, R5, PT ;  /* 0x000000052800720c */ /* 0x040fe20003f44070 */
[----:B------:R-:W-:Y:S01]  /*1780*/  @!P1 IMAD.IADD R35, R35, 0x1, -R40 ;  /* 0x0000000123239824 */ /* 0x000fe200078e0a28 */
[C---:B------:R-:W-:Y:S01]  /*1790*/  ISETP.GT.U32.AND P1, PT, R40.reuse, R9, PT ;  /* 0x000000092800720c */ /* 0x040fe20003f24070 */
[----:B------:R-:W-:Y:S01]  /*17a0*/  IMAD.MOV.U32 R33, RZ, RZ, R30 ;  /* 0x000000ffff217224 */ /* 0x000fe200078e001e */
[C---:B------:R-:W-:Y:S01]  /*17b0*/  ISETP.GT.U32.AND P4, PT, R40.reuse, R7, PT ;  /* 0x000000072800720c */ /* 0x040fe20003f84070 */
[----:B------:R-:W-:Y:S01]  /*17c0*/  @!P5 IMAD.IADD R13, R13, 0x1, -R40 ;  /* 0x000000010d0dd824 */ /* 0x000fe200078e0a28 */
[----:B------:R-:W-:Y:S01]  /*17d0*/  ISETP.GT.U32.AND P6, PT, R40, R10, PT ;  /* 0x0000000a2800720c */ /* 0x000fe20003fc4070 */
[----:B------:R-:W-:Y:S01]  /*17e0*/  IMAD.HI.U32 R3, R2, R33, RZ ;  /* 0x0000002102037227 */ /* 0x000fe200078e00ff */
[----:B------:R-:W-:-:S02]  /*17f0*/  ISETP.GT.U32.AND P5, PT, R40, R20, PT ;  /* 0x000000142800720c */ /* 0x000fc40003fa4070 */
[----:B------:R-:W-:Y:S02]  /*1800*/  CS2R R44, SRZ ;  /* 0x00000000002c7805 */ /* 0x000fe4000001ff00 */
[----:B------:R-:W-:Y:S01]  /*1810*/  IABS R39, R32 ;  /* 0x0000002000277213 */ /* 0x000fe20000000000 */
[--C-:B------:R-:W-:Y:S01]  /*1820*/  @!P3 IMAD.IADD R8, R8, 0x1, -R40.reuse ;  /* 0x000000010808b824 */ /* 0x100fe200078e0a28 */
[C---:B------:R-:W-:Y:S01]  /*1830*/  ISETP.GT.U32.AND P3, PT, R40.reuse, R15, PT ;  /* 0x0000000f2800720c */ /* 0x040fe20003f64070 */
[--C-:B------:R-:W-:Y:S01]  /*1840*/  @!P2 IMAD.IADD R5, R5, 0x1, -R40.reuse ;  /* 0x000000010505a824 */ /* 0x100fe200078e0a28 */
[C---:B------:R-:W-:Y:S01]  /*1850*/  ISETP.GT.U32.AND P2, PT, R40.reuse, R12, PT ;  /* 0x0000000c2800720c */ /* 0x040fe20003f44070 */
[--C-:B------:R-:W-:Y:S01]  /*1860*/  @!P1 IMAD.IADD R9, R9, 0x1, -R40.reuse ;  /* 0x0000000109099824 */ /* 0x100fe200078e0a28 */
[C---:B------:R-:W-:Y:S01]  /*1870*/  ISETP.GT.U32.AND P1, PT, R40.reuse, R16, PT ;  /* 0x000000102800720c */ /* 0x040fe20003f24070 */
[--C-:B------:R-:W-:Y:S01]  /*1880*/  @!P4 IMAD.IADD R7, R7, 0x1, -R40.reuse ;  /* 0x000000010707c824 */ /* 0x100fe200078e0a28 */
[C---:B------:R-:W-:Y:S01]  /*1890*/  ISETP.GT.U32.AND P4, PT, R40.reuse, R14, PT ;  /* 0x0000000e2800720c */ /* 0x040fe20003f84070 */
[--C-:B------:R-:W-:Y:S01]  /*18a0*/  @!P0 IMAD.IADD R11, R11, 0x1, -R40.reuse ;  /* 0x000000010b0b8824 */ /* 0x100fe200078e0a28 */
[----:B------:R-:W-:Y:S01]  /*18b0*/  ISETP.GT.U32.AND P0, PT, R40, R18, PT ;  /* 0x000000122800720c */ /* 0x000fe20003f04070 */
[--C-:B------:R-:W-:Y:S01]  /*18c0*/  @!P6 IMAD.IADD R10, R10, 0x1, -R40.reuse ;  /* 0x000000010a0ae824 */ /* 0x100fe200078e0a28 */
[----:B------:R-:W-:Y:S01]  /*18d0*/  ISETP.GT.U32.AND P6, PT, R40, R17, PT ;  /* 0x000000112800720c */ /* 0x000fe20003fc4070 */
[--C-:B------:R-:W-:Y:S01]  /*18e0*/  @!P5 IMAD.IADD R20, R20, 0x1, -R40.reuse ;  /* 0x000000011414d824 */ /* 0x100fe200078e0a28 */
[----:B------:R-:W-:Y:S01]  /*18f0*/  IABS R43, R34 ;  /* 0x00000022002b7213 */ /* 0x000fe20000000000 */
[--C-:B------:R-:W-:Y:S01]  /*1900*/  @!P3 IMAD.IADD R15, R15, 0x1, -R40.reuse ;  /* 0x000000010f0fb824 */ /* 0x100fe200078e0a28 */
[----:B------:R-:W-:Y:S01]  /*1910*/  ISETP.GT.U32.AND P3, PT, R40, R22, PT ;  /* 0x000000162800720c */ /* 0x000fe20003f64070 */
[--C-:B------:R-:W-:Y:S01]  /*1920*/  @!P2 IMAD.IADD R12, R12, 0x1, -R40.reuse ;  /* 0x000000010c0ca824 */ /* 0x100fe200078e0a28 */
[----:B------:R-:W-:Y:S01]  /*1930*/  ISETP.GT.U32.AND P2, PT, R40, R19, PT ;  /* 0x000000132800720c */ /* 0x000fe20003f44070 */
[--C-:B------:R-:W-:Y:S01]  /*1940*/  @!P1 IMAD.IADD R16, R16, 0x1, -R40.reuse ;  /* 0x0000000110109824 */ /* 0x100fe200078e0a28 */
[----:B------:R-:W-:Y:S01]  /*1950*/  ISETP.GT.U32.AND P1, PT, R40, R23, PT ;  /* 0x000000172800720c */ /* 0x000fe20003f24070 */
[--C-:B------:R-:W-:Y:S01]  /*1960*/  @!P4 IMAD.IADD R14, R14, 0x1, -R40.reuse ;  /* 0x000000010e0ec824 */ /* 0x100fe200078e0a28 */
[----:B------:R-:W-:Y:S01]  /*1970*/  ISETP.GT.U32.AND P4, PT, R40, R21, PT ;  /* 0x000000152800720c */ /* 0x000fe20003f84070 */
[--C-:B------:R-:W-:Y:S01]  /*1980*/  @!P0 IMAD.IADD R18, R18, 0x1, -R40.reuse ;  /* 0x0000000112128824 */ /* 0x100fe200078e0a28 */
[C---:B------:R-:W-:Y:S01]  /*1990*/  ISETP.GT.U32.AND P0, PT, R40.reuse, R12, PT ;  /* 0x0000000c2800720c */ /* 0x040fe20003f04070 */
[----:B------:R-:W-:Y:S01]  /*19a0*/  @!P6 IMAD.IADD R17, R17, 0x1, -R40 ;  /* 0x000000011111e824 */ /* 0x000fe200078e0a28 */
[----:B------:R-:W-:Y:S01]  /*19b0*/  ISETP.GT.U32.AND P5, PT, R40, R14, PT ;  /* 0x0000000e2800720c */ /* 0x000fe20003fa4070 */
[----:B------:R-:W-:Y:S01]  /*19c0*/  IMAD.HI.U32 R30, R2, R39, RZ ;  /* 0x00000027021e7227 */ /* 0x000fe200078e00ff */
[----:B------:R-:W-:-:S03]  /*19d0*/  ISETP.GT.U32.AND P6, PT, R40, R11, PT ;  /* 0x0000000b2800720c */ /* 0x000fc60003fc4070 */
[--C-:B------:R-:W-:Y:S01]  /*19e0*/  @!P2 IMAD.IADD R19, R19, 0x1, -R40.reuse ;  /* 0x000000011313a824 */ /* 0x100fe200078e0a28 */
[----:B------:R-:W-:Y:S01]  /*19f0*/  ISETP.GT.U32.AND P2, PT, R40, R13, PT ;  /* 0x0000000d2800720c */ /* 0x000fe20003f44070 */
[--C-:B------:R-:W-:Y:S01]  /*1a00*/  @!P3 IMAD.IADD R22, R22, 0x1, -R40.reuse ;  /* 0x000000011616b824 */ /* 0x100fe200078e0a28 */
[C---:B------:R-:W-:Y:S01]  /*1a10*/  ISETP.GT.U32.AND P3, PT, R40.reuse, R16, PT ;  /* 0x000000102800720c */ /* 0x040fe20003f64070 */
[--C-:B------:R-:W-:Y:S01]  /*1a20*/  @!P4 IMAD.IADD R21, R21, 0x1, -R40.reuse ;  /* 0x000000011515c824 */ /* 0x100fe200078e0a28 */
[C---:B------:R-:W-:Y:S01]  /*1a30*/  ISETP.GT.U32.AND P4, PT, R40.reuse, R15, PT ;  /* 0x0000000f2800720c */ /* 0x040fe20003f84070 */
[--C-:B------:R-:W-:Y:S01]  /*1a40*/  @!P1 IMAD.IADD R23, R23, 0x1, -R40.reuse ;  /* 0x0000000117179824 */ /* 0x100fe200078e0a28 */
[----:B------:R-:W-:Y:S01]  /*1a50*/  ISETP.GT.U32.AND P1, PT, R40, R17, PT ;  /* 0x000000112800720c */ /* 0x000fe20003f24070 */
[----:B------:R-:W-:Y:S01]  /*1a60*/  @!P0 IMAD.IADD R12, R12, 0x1, -R40 ;  /* 0x000000010c0c8824 */ /* 0x000fe200078e0a28 */
[----:B------:R-:W-:Y:S01]  /*1a70*/  ISETP.GT.U32.AND P0, PT, R40, R18, PT ;  /* 0x000000122800720c */ /* 0x000fe20003f04070 */
[----:B------:R-:W-:-:S02]  /*1a80*/  IMAD.MOV R32, RZ, RZ, -R3 ;  /* 0x000000ffff207224 */ /* 0x000fc400078e0a03 */
[----:B------:R-:W-:-:S04]  /*1a90*/  IMAD.HI.U32 R3, R2, R43, RZ ;  /* 0x0000002b02037227 */ /* 0x000fc800078e00ff */
[--C-:B------:R-:W-:Y:S01]  /*1aa0*/  @!P2 IMAD.IADD R13, R13, 0x1, -R40.reuse ;  /* 0x000000010d0da824 */ /* 0x100fe200078e0a28 */
[----:B------:R-:W-:Y:S01]  /*1ab0*/  ISETP.GT.U32.AND P2, PT, R40, R19, PT ;  /* 0x000000132800720c */ /* 0x000fe20003f44070 */
[----:B------:R-:W-:Y:S01]  /*1ac0*/  @!P3 IMAD.IADD R16, R16, 0x1, -R40 ;  /* 0x000000011010b824 */ /* 0x000fe200078e0a28 */
[C---:B------:R-:W-:Y:S01]  /*1ad0*/  ISETP.GT.U32.AND P3, PT, R40.reuse, R23, PT ;  /* 0x000000172800720c */ /* 0x040fe20003f64070 */
[----:B------:R-:W-:Y:S02]  /*1ae0*/  IMAD.MOV R34, RZ, RZ, -R30 ;  /* 0x000000ffff227224 */ /* 0x000fe400078e0a1e */
[----:B------:R-:W-:Y:S02]  /*1af0*/  IMAD R30, R40, R32, R33 ;  /* 0x00000020281e7224 */ /* 0x000fe400078e0221 */
[--C-:B------:R-:W-:Y:S01]  /*1b00*/  @!P5 IMAD.IADD R14, R14, 0x1, -R40.reuse ;  /* 0x000000010e0ed824 */ /* 0x100fe200078e0a28 */
[C---:B------:R-:W-:Y:S01]  /*1b10*/  ISETP.GT.U32.AND P5, PT, R40.reuse, R21, PT ;  /* 0x000000152800720c */ /* 0x040fe20003fa4070 */
[--C-:B------:R-:W-:Y:S01]  /*1b20*/  @!P4 IMAD.IADD R15, R15, 0x1, -R40.reuse ;  /* 0x000000010f0fc824 */ /* 0x100fe200078e0a28 */
[----:B------:R-:W-:Y:S01]  /*1b30*/  ISETP.GT.U32.AND P4, PT, R40, R22, PT ;  /* 0x000000162800720c */ /* 0x000fe20003f84070 */
[----:B------:R-:W-:Y:S01]  /*1b40*/  @!P0 IMAD.IADD R18, R18, 0x1, -R40 ;  /* 0x0000000112128824 */ /* 0x000fe200078e0a28 */
[----:B------:R-:W-:Y:S01]  /*1b50*/  ISETP.GT.U32.AND P0, PT, R40, R25, PT ;  /* 0x000000192800720c */ /* 0x000fe20003f04070 */
[----:B------:R-:W-:-:S02]  /*1b60*/  IMAD.MOV R3, RZ, RZ, -R3 ;  /* 0x000000ffff037224 */ /* 0x000fc400078e0a03 */
[--C-:B------:R-:W-:Y:S01]  /*1b70*/  @!P1 IMAD.IADD R17, R17, 0x1, -R40.reuse ;  /* 0x0000000111119824 */ /* 0x100fe200078e0a28 */
[C---:B------:R-:W-:Y:S01]  /*1b80*/  ISETP.GT.U32.AND P1, PT, R40.reuse, R24, PT ;  /* 0x000000182800720c */ /* 0x040fe20003f24070 */
[--C-:B------:R-:W-:Y:S01]  /*1b90*/  @!P2 IMAD.IADD R19, R19, 0x1, -R40.reuse ;  /* 0x000000011313a824 */ /* 0x100fe200078e0a28 */
[C---:B------:R-:W-:Y:S01]  /*1ba0*/  ISETP.GT.U32.AND P2, PT, R40.reuse, R26, PT ;  /* 0x0000001a2800720c */ /* 0x040fe20003f44070 */
[----:B------:R-:W-:Y:S01]  /*1bb0*/  @!P3 IMAD.IADD R23, R23, 0x1, -R40 ;  /* 0x000000011717b824 */ /* 0x000fe200078e0a28 */
[C---:B------:R-:W-:Y:S01]  /*1bc0*/  ISETP.GT.U32.AND P3, PT, R40.reuse, R30, PT ;  /* 0x0000001e2800720c */ /* 0x040fe20003f64070 */
[----:B------:R-:W-:Y:S02]  /*1bd0*/  IMAD R33, R40, R3, R43 ;  /* 0x0000000328217224 */ /* 0x000fe400078e022b */
[----:B------:R-:W-:Y:S02]  /*1be0*/  IMAD.U32 R3, RZ, RZ, UR39 ;  /* 0x00000027ff037e24 */ /* 0x000fe4000f8e00ff */
[----:B------:R-:W-:-:S03]  /*1bf0*/  IMAD.HI.U32 R31, R2, R41, RZ ;  /* 0x00000029021f7227 */ /* 0x000fc600078e00ff */
[----:B------:R-:W-:Y:S01]  /*1c00*/  IABS R3, R3 ;  /* 0x0000000300037213 */ /* 0x000fe20000000000 */
[----:B------:R-:W-:Y:S02]  /*1c10*/  IMAD.MOV R42, RZ, RZ, -R31 ;  /* 0x000000ffff2a7224 */ /* 0x000fe400078e0a1f */
[C---:B------:R-:W-:Y:S02]  /*1c20*/  IMAD R31, R40.reuse, R34, R39 ;  /* 0x00000022281f7224 */ /* 0x040fe400078e0227 */
[--C-:B------:R-:W-:Y:S01]  /*1c30*/  @!P5 IMAD.IADD R21, R21, 0x1, -R40.reuse ;  /* 0x000000011515d824 */ /* 0x100fe200078e0a28 */
[----:B------:R-:W-:Y:S01]  /*1c40*/  ISETP.GT.U32.AND P5, PT, R40, R28, PT ;  /* 0x0000001c2800720c */ /* 0x000fe20003fa4070 */
[--C-:B------:R-:W-:Y:S01]  /*1c50*/  @!P4 IMAD.IADD R22, R22, 0x1, -R40.reuse ;  /* 0x000000011616c824 */ /* 0x100fe200078e0a28 */
[----:B------:R-:W-:Y:S01]  /*1c60*/  ISETP.GT.U32.AND P4, PT, R40, R29, PT ;  /* 0x0000001d2800720c */ /* 0x000fe20003f84070 */
[----:B------:R-:W-:Y:S02]  /*1c70*/  @!P0 IMAD.IADD R25, R25, 0x1, -R40 ;  /* 0x0000000119198824 */ /* 0x000fe400078e0a28 */
[----:B------:R-:W-:-:S04]  /*1c80*/  IMAD.HI.U32 R2, R2, R3, RZ ;  /* 0x0000000302027227 */ /* 0x000fc800078e00ff */
[--C-:B------:R-:W-:Y:S01]  /*1c90*/  @!P1 IMAD.IADD R24, R24, 0x1, -R40.reuse ;  /* 0x0000000118189824 */ /* 0x100fe200078e0a28 */
[----:B------:R-:W-:Y:S01]  /*1ca0*/  ISETP.GT.U32.AND P1, PT, R40, R31, PT ;  /* 0x0000001f2800720c */ /* 0x000fe20003f24070 */
[--C-:B------:R-:W-:Y:S01]  /*1cb0*/  @!P2 IMAD.IADD R26, R26, 0x1, -R40.reuse ;  /* 0x000000011a1aa824 */ /* 0x100fe200078e0a28 */
[----:B------:R-:W-:Y:S01]  /*1cc0*/  ISETP.GT.U32.AND P2, PT, R40, R33, PT ;  /* 0x000000212800720c */ /* 0x000fe20003f44070 */
[----:B------:R-:W-:Y:S01]  /*1cd0*/  @!P3 IMAD.IADD R30, R30, 0x1, -R40 ;  /* 0x000000011e1eb824 */ /* 0x000fe200078e0a28 */
[C---:B------:R-:W-:Y:S01]  /*1ce0*/  ISETP.GT.U32.AND P3, PT, R40.reuse, R25, PT ;  /* 0x000000192800720c */ /* 0x040fe20003f64070 */
[----:B------:R-:W-:Y:S02]  /*1cf0*/  IMAD.MOV R2, RZ, RZ, -R2 ;  /* 0x000000ffff027224 */ /* 0x000fe400078e0a02 */
[C---:B------:R-:W-:Y:S01]  /*1d00*/  IMAD R32, R40.reuse, R42, R41 ;  /* 0x0000002a28207224 */ /* 0x040fe200078e0229 */
[----:B------:R-:W-:Y:S01]  /*1d10*/  CS2R R42, SRZ ;  /* 0x00000000002a7805 */ /* 0x000fe2000001ff00 */
[----:B------:R-:W-:Y:S01]  /*1d20*/  IMAD R34, R40, R2, R3 ;  /* 0x0000000228227224 */ /* 0x000fe200078e0203 */
[----:B------:R-:W-:Y:S01]  /*1d30*/  SHF.R.S32.HI R3, RZ, 0x1f, R138 ;  /* 0x0000001fff037819 */ /* 0x000fe2000001148a */
[--C-:B------:R-:W-:Y:S01]  /*1d40*/  @!P5 IMAD.IADD R28, R28, 0x1, -R40.reuse ;  /* 0x000000011c1cd824 */ /* 0x100fe200078e0a28 */
[C---:B------:R-:W-:Y:S01]  /*1d50*/  ISETP.GT.U32.AND P0, PT, R40.reuse, R32, PT ;  /* 0x000000202800720c */ /* 0x040fe20003f04070 */
[--C-:B------:R-:W-:Y:S01]  /*1d60*/  @!P4 IMAD.IADD R29, R29, 0x1, -R40.reuse ;  /* 0x000000011d1dc824 */ /* 0x100fe200078e0a28 */
[----:B------:R-:W-:Y:S01]  /*1d70*/  ISETP.GT.U32.AND P4, PT, R40, R34, PT ;  /* 0x000000222800720c */ /* 0x000fe20003f84070 */
[--C-:B------:R-:W-:Y:S01]  /*1d80*/  @!P1 IMAD.IADD R31, R31, 0x1, -R40.reuse ;  /* 0x000000011f1f9824 */ /* 0x100fe200078e0a28 */
[----:B------:R-:W-:Y:S01]  /*1d90*/  ISETP.GE.AND P5, PT, R116, RZ, PT ;  /* 0x000000ff7400720c */ /* 0x000fe20003fa6270 */
[--C-:B------:R-:W-:Y:S01]  /*1da0*/  @!P2 IMAD.IADD R33, R33, 0x1, -R40.reuse ;  /* 0x000000012121a824 */ /* 0x100fe200078e0a28 */
[C---:B------:R-:W-:Y:S01]  /*1db0*/  ISETP.GT.U32.AND P1, PT, R40.reuse, R26, PT ;  /* 0x0000001a2800720c */ /* 0x040fe20003f24070 */
[--C-:B------:R-:W-:Y:S01]  /*1dc0*/  @!P3 IMAD.IADD R25, R25, 0x1, -R40.reuse ;  /* 0x000000011919b824 */ /* 0x100fe200078e0a28 */
[C---:B------:R-:W-:Y:S01]  /*1dd0*/  ISETP.GT.U32.AND P2, PT, R40.reuse, R28, PT ;  /* 0x0000001c2800720c */ /* 0x040fe20003f44070 */
[--C-:B------:R-:W-:Y:S01]  /*1de0*/  @!P6 IMAD.IADD R11, R11, 0x1, -R40.reuse ;  /* 0x000000010b0be824 */ /* 0x100fe200078e0a28 */
[----:B------:R-:W-:Y:S01]  /*1df0*/  ISETP.GT.U32.AND P3, PT, R40, R29, PT ;  /* 0x0000001d2800720c */ /* 0x000fe20003f64070 */
[----:B------:R-:W-:Y:S01]  /*1e00*/  IMAD R135, R128, R141, RZ ;  /* 0x0000008d80877224 */ /* 0x000fe200078e02ff */
[----:B------:R-:W-:Y:S01]  /*1e10*/  ISETP.GT.U32.AND P6, PT, R40, R20, PT ;  /* 0x000000142800720c */ /* 0x000fe20003fc4070 */
[--C-:B------:R-:W-:Y:S01]  /*1e20*/  @!P0 IMAD.IADD R32, R32, 0x1, -R40.reuse ;  /* 0x0000000120208824 */ /* 0x100fe200078e0a28 */
[----:B------:R-:W-:Y:S01]  /*1e30*/  LEA.HI R138, R3, R138, RZ, 0x5 ;  /* 0x0000008a038a7211 */ /* 0x000fe200078f28ff */
[----:B------:R-:W-:Y:S01]  /*1e40*/  @!P4 IMAD.IADD R34, R34, 0x1, -R40 ;  /* 0x000000012222c824 */ /* 0x000fe200078e0a28 */
[----:B------:R-:W-:Y:S01]  /*1e50*/  LOP3.LUT R2, R0, 0xc0, RZ, 0xc0, !PT ;  /* 0x000000c000027812 */ /* 0x000fe200078ec0ff */
[----:B------:R-:W-:Y:S01]  /*1e60*/  @!P5 IMAD.MOV R38, RZ, RZ, -R38 ;  /* 0x000000ffff26d224 */ /* 0x000fe200078e0a26 */
[----:B------:R-:W-:Y:S01]  /*1e70*/  ISETP.GT.U32.AND P5, PT, R40, R33, PT ;  /* 0x000000212800720c */ /* 0x000fe20003fa4070 */
[--C-:B------:R-:W-:Y:S01]  /*1e80*/  @!P1 IMAD.IADD R26, R26, 0x1, -R40.reuse ;  /* 0x000000011a1a9824 */ /* 0x100fe200078e0a28 */
[----:B------:R-:W-:Y:S01]  /*1e90*/  ISETP.GT.U32.AND P1, PT, R40, R30, PT ;  /* 0x0000001e2800720c */ /* 0x000fe20003f24070 */
[--C-:B------:R-:W-:Y:S01]  /*1ea0*/  @!P2 IMAD.IADD R28, R28, 0x1, -R40.reuse ;  /* 0x000000011c1ca824 */ /* 0x100fe200078e0a28 */
[C---:B------:R-:W-:Y:S01]  /*1eb0*/  ISETP.GT.U32.AND P2, PT, R40.reuse, R32, PT ;  /* 0x000000202800720c */ /* 0x040fe20003f44070 */
[--C-:B------:R-:W-:Y:S01]  /*1ec0*/  @!P3 IMAD.IADD R29, R29, 0x1, -R40.reuse ;  /* 0x000000011d1db824 */ /* 0x100fe200078e0a28 */
[----:B------:R-:W-:Y:S01]  /*1ed0*/  ISETP.GT.U32.AND P4, PT, R40, R34, PT ;  /* 0x000000222800720c */ /* 0x000fe20003f84070 */
[--C-:B------:R-:W-:Y:S01]  /*1ee0*/  @!P6 IMAD.IADD R20, R20, 0x1, -R40.reuse ;  /* 0x000000011414e824 */ /* 0x100fe200078e0a28 */
[----:B------:R-:W-:Y:S01]  /*1ef0*/  ISETP.LE.AND P3, PT, RZ, UR5, PT ;  /* 0x00000005ff007c0c */ /* 0x000fe2000bf63270 */
[----:B------:R-:W-:Y:S01]  /*1f00*/  IMAD R137, R132, R141, RZ ;  /* 0x0000008d84897224 */ /* 0x000fe200078e02ff */
[----:B------:R-:W-:Y:S01]  /*1f10*/  ISETP.GT.U32.AND P6, PT, R40, R27, PT ;  /* 0x0000001b2800720c */ /* 0x000fe20003fc4070 */
[----:B------:R-:W-:Y:S01]  /*1f20*/  IMAD R123, R134, R123, RZ ;  /* 0x0000007b867b7224 */ /* 0x000fe200078e02ff */
[----:B------:R-:W-:Y:S01]  /*1f30*/  LOP3.LUT R3, RZ, R37, RZ, 0x33, !PT ;  /* 0x00000025ff037212 */ /* 0x000fe200078e33ff */
[--C-:B------:R-:W-:Y:S01]  /*1f40*/  @!P5 IMAD.IADD R33, R33, 0x1, -R40.reuse ;  /* 0x000000012121d824 */ /* 0x100fe200078e0a28 */
[----:B------:R-:W-:Y:S01]  /*1f50*/  ISETP.LE.AND P5, PT, RZ, UR7, PT ;  /* 0x00000007ff007c0c */ /* 0x000fe2000bfa3270 */
[--C-:B------:R-:W-:Y:S01]  /*1f60*/  @!P1 IMAD.IADD R30, R30, 0x1, -R40.reuse ;  /* 0x000000011e1e9824 */ /* 0x100fe200078e0a28 */
[----:B------:R-:W-:Y:S01]  /*1f70*/  ISETP.LE.AND P1, PT, RZ, UR6, PT ;  /* 0x00000006ff007c0c */ /* 0x000fe2000bf23270 */
[--C-:B------:R-:W-:Y:S01]  /*1f80*/  @!P2 IMAD.IADD R32, R32, 0x1, -R40.reuse ;  /* 0x000000012020a824 */ /* 0x100fe200078e0a28 */
[----:B------:R-:W-:Y:S01]  /*1f90*/  ISETP.LE.AND P2, PT, RZ, UR12, PT ;  /* 0x0000000cff007c0c */ /* 0x000fe2000bf43270 */
[----:B------:R-:W-:Y:S01]  /*1fa0*/  @!P4 IMAD.IADD R34, R34, 0x1, -R40 ;  /* 0x000000012222c824 */ /* 0x000fe200078e0a28 */
[----:B------:R-:W-:Y:S01]  /*1fb0*/  ISETP.LE.AND P4, PT, RZ, UR13, PT ;  /* 0x0000000dff007c0c */ /* 0x000fe2000bf83270 */
[----:B------:R-:W-:Y:S01]  /*1fc0*/  @!P3 IMAD.MOV R4, RZ, RZ, -R4 ;  /* 0x000000ffff04b224 */ /* 0x000fe200078e0a04 */
[----:B------:R-:W-:Y:S01]  /*1fd0*/  ISETP.LE.AND P3, PT, RZ, UR14, PT ;  /* 0x0000000eff007c0c */ /* 0x000fe2000bf63270 */
[----:B------:R-:W-:Y:S01]  /*1fe0*/  @!P6 IMAD.IADD R27, R27, 0x1, -R40 ;  /* 0x000000011b1be824 */ /* 0x000fe200078e0a28 */
[----:B------:R-:W-:Y:S01]  /*1ff0*/  ISETP.GT.U32.AND P6, PT, R40, R24, PT ;  /* 0x000000182800720c */ /* 0x000fe20003fc4070 */
[----:B------:R-:W-:Y:S01]  /*2000*/  ULDC.64 UR6, c[0x0][0x210] ;  /* 0x0000840000067ab9 */ /* 0x000fe20000000a00 */
[----:B------:R-:W-:Y:S01]  /*2010*/  SHF.R.U32.HI R39, RZ, 0x2, R2 ;  /* 0x00000002ff277819 */ /* 0x000fe20000011602 */
[----:B------:R-:W-:Y:S01]  /*2020*/  @!P5 IMAD.MOV R6, RZ, RZ, -R6 ;  /* 0x000000ffff06d224 */ /* 0x000fe200078e0a06 */
[----:B------:R-:W-:Y:S01]  /*2030*/  ISETP.LE.AND P5, PT, RZ, UR17, PT ;  /* 0x00000011ff007c0c */ /* 0x000fe2000bfa3270 */
        /* <DEDUP_REMOVED lines=8> */
[----:B------:R-:W-:Y:S01]  /*20c0*/  @!P6 IMAD.IADD R24, R24, 0x1, -R40 ;  /* 0x000000011818e824 */ /* 0x000fe200078e0a28 */
[----:B------:R-:W-:Y:S01]  /*20d0*/  ISETP.GT.U32.AND P0, PT, R40, R27, PT ;  /* 0x0000001b2800720c */ /* 0x000fe20003f04070 */
[----:B------:R-:W-:Y:S01]  /*20e0*/  IMAD R141, R136, R141, RZ ;  /* 0x0000008d888d7224 */ /* 0x000fe200078e02ff */
[----:B------:R-:W-:Y:S01]  /*20f0*/  ISETP.NE.AND P6, PT, R36, RZ, PT ;  /* 0x000000ff2400720c */ /* 0x000fe20003fc5270 */
        /* <DEDUP_REMOVED lines=12> */
[----:B------:R-:W-:Y:S01]  /*21c0*/  UMOV UR12, 0x80 ;  /* 0x00000080000c7882 */ /* 0x000fe20000000000 */
[----:B------:R-:W-:Y:S01]  /*21d0*/  @!P6 LOP3.LUT R38, RZ, R36, RZ, 0x33, !PT ;  /* 0x00000024ff26e212 */ /* 0x000fe200078e33ff */
        /* <DEDUP_REMOVED lines=11> */
[----:B------:R-:W-:Y:S01]  /*2290*/  ISETP.LE.AND P6, PT, RZ, UR40, PT ;  /* 0x00000028ff007c0c */ /* 0x000fe2000bfc3270 */
[----:B------:R-:W0:Y:S01]  /*22a0*/  LDC R36, c[0x0][0x240] ;  /* 0x00009000ff247b82 */ /* 0x000e220000000800 */
        /* <DEDUP_REMOVED lines=12> */
[----:B------:R-:W-:-:S02]  /*2370*/  SEL R4, R3, R4, !P0 ;  /* 0x0000000403047207 */ /* 0x000fc40004000000 */
[----:B------:R-:W-:Y:S02]  /*2380*/  CS2R R40, SRZ ;  /* 0x0000000000287805 */ /* 0x000fe4000001ff00 */
[C---:B------:R-:W-:Y:S01]  /*2390*/  SEL R5, R3.reuse, R5, !P0 ;  /* 0x0000000503057207 */ /* 0x040fe20004000000 */
        /* <DEDUP_REMOVED lines=10> */
[----:B0-----:R-:W-:Y:S01]  /*2440*/  IMAD R4, R4, R36, RZ ;  /* 0x0000002404047224 */ /* 0x001fe200078e02ff */
[----:B------:R-:W-:Y:S01]  /*2450*/  SEL R6, R3, R6, !P0 ;  /* 0x0000000603067207 */ /* 0x000fe20004000000 */
[----:B------:R-:W-:Y:S01]  /*2460*/  IMAD R5, R5, R36, RZ ;  /* 0x0000002405057224 */ /* 0x000fe200078e02ff */
[C---:B------:R-:W-:Y:S01]  /*2470*/  SEL R7, R3.reuse, R7, !P0 ;  /* 0x0000000703077207 */ /* 0x040fe20004000000 */
[----:B------:R-:W-:Y:S01]  /*2480*/  @!P5 IMAD.MOV R31, RZ, RZ, -R31 ;  /* 0x000000ffff1fd224 */ /* 0x000fe200078e0a1f */
        /* <DEDUP_REMOVED lines=9> */
[-C--:B------:R-:W-:Y:S01]  /*2520*/  IMAD R6, R6, R36.reuse, RZ ;  /* 0x0000002406067224 */ /* 0x080fe200078e02ff */
[----:B------:R-:W-:Y:S01]  /*2530*/  SEL R13, R3, R13, !P0 ;  /* 0x0000000d030d7207 */ /* 0x000fe20004000000 */
[----:B------:R-:W-:Y:S01]  /*2540*/  IMAD R7, R7, R36, RZ ;  /* 0x0000002407077224 */ /* 0x000fe200078e02ff */
        /* <DEDUP_REMOVED lines=43> */
[-C--:B------:R-:W-:Y:S01]  /*2800*/  IMAD R29, R29, R36.reuse, RZ ;  /* 0x000000241d1d7224 */ /* 0x080fe200078e02ff */
[----:B------:R-:W0:Y:S01]  /*2810*/  LDC.64 R2, c[0x0][0x218] ;  /* 0x00008600ff027b82 */ /* 0x000e220000000a00 */
[----:B------:R-:W-:Y:S01]  /*2820*/  ULDC UR4, c[0x0][0x234] ;  /* 0x00008d0000047ab9 */ /* 0x000fe20000000800 */
[-C--:B------:R-:W-:Y:S01]  /*2830*/  IMAD R30, R30, R36.reuse, RZ ;  /* 0x000000241e1e7224 */ /* 0x080fe200078e02ff */
[----:B------:R-:W-:Y:S01]  /*2840*/  LOP3.LUT R118, R39, 0x1fe, R118, 0x78, !PT ;  /* 0x000001fe27767812 */ /* 0x000fe200078e7876 */
[----:B------:R-:W-:Y:S01]  /*2850*/  IMAD R38, R38, UR4, RZ ;  /* 0x0000000426267c24 */ /* 0x000fe2000f8e02ff */
[----:B------:R-:W-:Y:S01]  /*2860*/  UIADD3 UR4, UR8, 0x4000, URZ ;  /* 0x0000400008047890 */ /* 0x000fe2000fffe03f */
[-C--:B------:R-:W-:Y:S01]  /*2870*/  IMAD R31, R31, R36.reuse, RZ ;  /* 0x000000241f1f7224 */ /* 0x080fe200078e02ff */
[----:B------:R-:W-:Y:S01]  /*2880*/  SHF.R.S32.HI R138, RZ, 0x5, R138 ;  /* 0x00000005ff8a7819 */ /* 0x000fe2000001148a */
[-C--:B------:R-:W-:Y:S01]  /*2890*/  IMAD R32, R32, R36.reuse, RZ ;  /* 0x0000002420207224 */ /* 0x080fe200078e02ff */
[----:B------:R-:W-:Y:S01]  /*28a0*/  LEA R90, P0, R38, UR6, 0x1 ;  /* 0x00000006265a7c11 */ /* 0x000fe2000f8008ff */
[-C--:B------:R-:W-:Y:S01]  /*28b0*/  IMAD R33, R33, R36.reuse, RZ ;  /* 0x0000002421217224 */ /* 0x080fe200078e02ff */
[----:B------:R-:W-:Y:S01]  /*28c0*/  USHF.R.U32.HI UR4, URZ, 0x4, UR4 ;  /* 0x000000043f047899 */ /* 0x000fe20008011604 */
[-C--:B------:R-:W-:Y:S01]  /*28d0*/  IMAD R34, R34, R36.reuse, RZ ;  /* 0x0000002422227224 */ /* 0x080fe200078e02ff */
[----:B------:R-:W-:Y:S01]  /*28e0*/  LEA.HI.X.SX32 R91, R38, UR7, 0x1, P0 ;  /* 0x00000007265b7c11 */ /* 0x000fe200080f0eff */
[----:B------:R-:W-:Y:S01]  /*28f0*/  IMAD R35, R35, R36, RZ ;  /* 0x0000002423237224 */ /* 0x000fe200078e02ff */
[----:B------:R-:W-:Y:S01]  /*2900*/  USGXT.U32 UR4, UR4, 0xe ;  /* 0x0000000e0404789a */ /* 0x000fe20008000000 */
[----:B------:R-:W-:-:S02]  /*2910*/  CS2R R36, SRZ ;  /* 0x0000000000247805 */ /* 0x000fc4000001ff00 */
[----:B------:R-:W-:Y:S02]  /*2920*/  CS2R R38, SRZ ;  /* 0x0000000000267805 */ /* 0x000fe4000001ff00 */
[----:B------:R-:W-:Y:S01]  /*2930*/  LOP3.LUT R143, R118, 0x40, RZ, 0x3c, !PT ;  /* 0x00000040768f7812 */ /* 0x000fe200078e3cff */
[----:B------:R-:W-:Y:S01]  /*2940*/  UMOV UR13, 0x40000040 ;  /* 0x40000040000d7882 */ /* 0x000fe20000000000 */
[----:B------:R-:W-:Y:S01]  /*2950*/  UMOV UR5, URZ ;  /* 0x0000003f00057c82 */ /* 0x000fe20008000000 */
[----:B------:R-:W-:Y:S01]  /*2960*/  ULDC UR17, c[0x0][0x230] ;  /* 0x00008c0000117ab9 */ /* 0x000fe20000000800 */
[----:B------:R-:W-:Y:S01]  /*2970*/  UIADD3.64 UR12, UR4, UR12, URZ ;  /* 0x0000000c040c7297 */ /* 0x000fe2000fffe03f */
[CC--:B0-----:R-:W-:Y:S02]  /*2980*/  LEA R148, P6, R4.reuse, R2.reuse, 0x1 ;  /* 0x0000000204947211 */ /* 0x0c1fe400078c08ff */
[----:B------:R-:W-:Y:S02]  /*2990*/  LEA R146, P1, R5, R2, 0x1 ;  /* 0x0000000205927211 */ /* 0x000fe400078208ff */
[----:B------:R-:W-:-:S02]  /*29a0*/  LEA.HI.X.SX32 R169, R4, R3, 0x1, P6 ;  /* 0x0000000304a97211 */ /* 0x000fc400030f0eff */
[----:B------:R-:W-:Y:S02]  /*29b0*/  LEA.HI.X.SX32 R119, R5, R3, 0x1, P1 ;  /* 0x0000000305777211 */ /* 0x000fe400008f0eff */
[-C--:B------:R-:W-:Y:S02]  /*29c0*/  LEA R170, P2, R6, R2.reuse, 0x1 ;  /* 0x0000000206aa7211 */ /* 0x080fe400078408ff */
[-C--:B------:R-:W-:Y:S02]  /*29d0*/  LEA R172, P3, R7, R2.reuse, 0x1 ;  /* 0x0000000207ac7211 */ /* 0x080fe400078608ff */
[-C--:B------:R-:W-:Y:S02]  /*29e0*/  LEA R198, P4, R8, R2.reuse, 0x1 ;  /* 0x0000000208c67211 */ /* 0x080fe400078808ff */
[-C--:B------:R-:W-:Y:S02]  /*29f0*/  LEA R194, P5, R9, R2.reuse, 0x1 ;  /* 0x0000000209c27211 */ /* 0x080fe400078a08ff */
[----:B------:R-:W-:-:S02]  /*2a00*/  LEA R200, P6, R10, R2, 0x1 ;  /* 0x000000020ac87211 */ /* 0x000fc400078c08ff */
[----:B------:R-:W-:Y:S02]  /*2a10*/  LEA R196, P1, R11, R2, 0x1 ;  /* 0x000000020bc47211 */ /* 0x000fe400078208ff */
[-C--:B------:R-:W-:Y:S02]  /*2a20*/  LEA.HI.X.SX32 R171, R6, R3.reuse, 0x1, P2 ;  /* 0x0000000306ab7211 */ /* 0x080fe400010f0eff */
[-C--:B------:R-:W-:Y:S02]  /*2a30*/  LEA.HI.X.SX32 R173, R7, R3.reuse, 0x1, P3 ;  /* 0x0000000307ad7211 */ /* 0x080fe400018f0eff */
[-C--:B------:R-:W-:Y:S02]  /*2a40*/  LEA.HI.X.SX32 R199, R8, R3.reuse, 0x1, P4 ;  /* 0x0000000308c77211 */ /* 0x080fe400020f0eff */
[-C--:B------:R-:W-:Y:S02]  /*2a50*/  LEA.HI.X.SX32 R195, R9, R3.reuse, 0x1, P5 ;  /* 0x0000000309c37211 */ /* 0x080fe400028f0eff */
        /* <DEDUP_REMOVED lines=34> */
[----:B------:R-:W-:Y:S02]  /*2c80*/  CS2R R24, SRZ ;  /* 0x0000000000187805 */ /* 0x000fe4000001ff00 */
[-C--:B------:R-:W-:Y:S02]  /*2c90*/  LEA.HI.X.SX32 R103, R26, R3.reuse, 0x1, P4 ;  /* 0x000000031a677211 */ /* 0x080fe400020f0eff */
[----:B------:R-:W-:-:S02]  /*2ca0*/  LEA.HI.X.SX32 R101, R27, R3, 0x1, P5 ;  /* 0x000000031b657211 */ /* 0x000fc400028f0eff */
[----:B------:R-:W-:Y:S02]  /*2cb0*/  CS2R R26, SRZ ;  /* 0x00000000001a7805 */ /* 0x000fe4000001ff00 */
[-C--:B------:R-:W-:Y:S02]  /*2cc0*/  LEA.HI.X.SX32 R21, R28, R3.reuse, 0x1, P6 ;  /* 0x000000031c157211 */ /* 0x080fe400030f0eff */
[----:B------:R-:W-:Y:S02]  /*2cd0*/  LEA.HI.X.SX32 R89, R29, R3, 0x1, P1 ;  /* 0x000000031d597211 */ /* 0x000fe400008f0eff */
[----:B------:R-:W-:Y:S02]  /*2ce0*/  CS2R R28, SRZ ;  /* 0x00000000001c7805 */ /* 0x000fe4000001ff00 */
[-C--:B------:R-:W-:Y:S02]  /*2cf0*/  LEA R16, P2, R30, R2.reuse, 0x1 ;  /* 0x000000021e107211 */ /* 0x080fe400078408ff */
[----:B------:R-:W-:-:S02]  /*2d00*/  LEA R18, P3, R31, R2, 0x1 ;  /* 0x000000021f127211 */ /* 0x000fc400078608ff */
[-C--:B------:R-:W-:Y:S02]  /*2d10*/  LEA R22, P4, R32, R2.reuse, 0x1 ;  /* 0x0000000220167211 */ /* 0x080fe400078808ff */
[-C--:B------:R-:W-:Y:S02]  /*2d20*/  LEA R14, P5, R33, R2.reuse, 0x1 ;  /* 0x00000002210e7211 */ /* 0x080fe400078a08ff */
[-C--:B------:R-:W-:Y:S02]  /*2d30*/  LEA R12, P6, R34, R2.reuse, 0x1 ;  /* 0x00000002220c7211 */ /* 0x080fe400078c08ff */
[----:B------:R-:W-:Y:S02]  /*2d40*/  LEA R92, P1, R35, R2, 0x1 ;  /* 0x00000002235c7211 */ /* 0x000fe400078208ff */
[-C--:B------:R-:W-:Y:S02]  /*2d50*/  LEA.HI.X.SX32 R17, R30, R3.reuse, 0x1, P2 ;  /* 0x000000031e117211 */ /* 0x080fe400010f0eff */
[----:B------:R-:W-:-:S02]  /*2d60*/  LEA.HI.X.SX32 R19, R31, R3, 0x1, P3 ;  /* 0x000000031f137211 */ /* 0x000fc400018f0eff */
[----:B------:R-:W-:Y:S02]  /*2d70*/  CS2R R30, SRZ ;  /* 0x00000000001e7805 */ /* 0x000fe4000001ff00 */
[-C--:B------:R-:W-:Y:S02]  /*2d80*/  LEA.HI.X.SX32 R23, R32, R3.reuse, 0x1, P4 ;  /* 0x0000000320177211 */ /* 0x080fe400020f0eff */
[-C--:B------:R-:W-:Y:S02]  /*2d90*/  LEA.HI.X.SX32 R15, R33, R3.reuse, 0x1, P5 ;  /* 0x00000003210f7211 */ /* 0x080fe400028f0eff */
[----:B------:R-:W-:Y:S02]  /*2da0*/  CS2R R32, SRZ ;  /* 0x0000000000207805 */ /* 0x000fe4000001ff00 */
[-C--:B------:R-:W-:Y:S02]  /*2db0*/  LEA.HI.X.SX32 R13, R34, R3.reuse, 0x1, P6 ;  /* 0x00000003220d7211 */ /* 0x080fe400030f0eff */
[----:B------:R-:W-:-:S02]  /*2dc0*/  LEA.HI.X.SX32 R93, R35, R3, 0x1, P1 ;  /* 0x00000003235d7211 */ /* 0x000fc400008f0eff */
[----:B------:R-:W-:-:S07]  /*2dd0*/  CS2R R34, SRZ ;  /* 0x0000000000227805 */ /* 0x000fce000001ff00 */
.L_x_1:
[----:B------:R-:W-:Y:S01]  /*2de0*/  ISETP.GE.AND P0, PT, R117, UR17, PT ;  /* 0x0000001175007c0c */ /* 0x000fe2000bf06270 */
[----:B------:R-:W-:Y:S01]  /*2df0*/  IMAD.WIDE R2, R131, 0x2, R90 ;  /* 0x0000000283027825 */ /* 0x000fe200078e025a */
[----:B------:R-:W-:Y:S02]  /*2e00*/  PRMT R145, RZ, 0x7610, R145 ;  /* 0x00007610ff917816 */ /* 0x000fe40000000091 */
[----:B------:R-:W-:Y:S01]  /*2e10*/  ISETP.GE.AND P1, PT, R136, UR17, PT ;  /* 0x0000001188007c0c */ /* 0x000fe2000bf26270 */
[----:B------:R-:W-:Y:S01]  /*2e20*/  IMAD.WIDE R4, R141, 0x2, R90 ;  /* 0x000000028d047825 */ /* 0x000fe200078e025a */
[----:B------:R-:W-:-:S07]  /*2e30*/  PRMT R120, RZ, 0x7610, R120 ;  /* 0x00007610ff787816 */ /* 0x000fce0000000078 */
[----:B------:R0:W2:Y:S01]  /*2e40*/  @!P0 LDG.E.U16 R145, desc[UR10][R2.64] ;  /* 0x0000000a02918981 */ /* 0x0000a2000c1e1500 */
[----:B------:R-:W-:Y:S02]  /*2e50*/  ISETP.GE.AND P0, PT, R132, UR17, PT ;  /* 0x0000001184007c0c */ /* 0x000fe4000bf06270 */
[----:B------:R-:W-:Y:S01]  /*2e60*/  PRMT R147, RZ, 0x7610, R147 ;  /* 0x00007610ff937816 */ /* 0x000fe20000000093 */
[----:B------:R1:W3:Y:S01]  /*2e70*/  @!P1 LDG.E.U16 R120, desc[UR10][R4.64] ;  /* 0x0000000a04789981 */ /* 0x0002e2000c1e1500 */
[----:B------:R-:W-:Y:S01]  /*2e80*/  ISETP.GE.AND P1, PT, R128, UR17, PT ;  /* 0x0000001180007c0c */ /* 0x000fe2000bf26270 */
[--C-:B------:R-:W-:Y:S01]  /*2e90*/  IMAD.WIDE R6, R139, 0x2, R90.reuse ;  /* 0x000000028b067825 */ /* 0x100fe200078e025a */
[----:B------:R-:W-:Y:S02]  /*2ea0*/  ISETP.GE.AND P2, PT, R126, UR17, PT ;  /* 0x000000117e007c0c */ /* 0x000fe4000bf46270 */
[----:B------:R-:W-:Y:S01]  /*2eb0*/  ISETP.GE.AND P3, PT, R130, UR17, PT ;  /* 0x0000001182007c0c */ /* 0x000fe2000bf66270 */
[----:B0-----:R-:W-:Y:S01]  /*2ec0*/  IMAD.WIDE R2, R137, 0x2, R90 ;  /* 0x0000000289027825 */ /* 0x001fe200078e025a */
[----:B------:R-:W-:-:S02]  /*2ed0*/  ISETP.GE.AND P4, PT, R124, UR17, PT ;  /* 0x000000117c007c0c */ /* 0x000fc4000bf86270 */
[----:B------:R-:W-:Y:S01]  /*2ee0*/  PRMT R144, RZ, 0x7610, R144 ;  /* 0x00007610ff907816 */ /* 0x000fe20000000090 */
[----:B-1----:R-:W-:Y:S01]  /*2ef0*/  IMAD.WIDE R4, R135, 0x2, R90 ;  /* 0x0000000287047825 */ /* 0x002fe200078e025a */
[----:B------:R0:W4:Y:S01]  /*2f00*/  @!P0 LDG.E.U16 R147, desc[UR10][R2.64] ;  /* 0x0000000a02938981 */ /* 0x000122000c1e1500 */
[----:B------:R-:W-:Y:S02]  /*2f10*/  ISETP.GE.AND P0, PT, R122, UR17, PT ;  /* 0x000000117a007c0c */ /* 0x000fe4000bf06270 */
[----:B------:R-:W-:Y:S01]  /*2f20*/  PRMT R149, RZ, 0x7610, R149 ;  /* 0x00007610ff957816 */ /* 0x000fe20000000095 */
[----:B------:R-:W-:Y:S01]  /*2f30*/  IMAD.WIDE R8, R133, 0x2, R90 ;  /* 0x0000000285087825 */ /* 0x000fe200078e025a */
[----:B------:R-:W-:Y:S01]  /*2f40*/  PRMT R142, RZ, 0x7610, R142 ;  /* 0x00007610ff8e7816 */ /* 0x000fe2000000008e */
[----:B------:R1:W5:Y:S01]  /*2f50*/  @!P1 LDG.E.U16 R144, desc[UR10][R4.64] ;  /* 0x0000000a04909981 */ /* 0x000362000c1e1500 */
[----:B------:R-:W-:Y:S01]  /*2f60*/  PRMT R151, RZ, 0x7610, R151 ;  /* 0x00007610ff977816 */ /* 0x000fe20000000097 */
[----:B------:R-:W-:Y:S01]  /*2f70*/  IMAD.WIDE R10, R129, 0x2, R90 ;  /* 0x00000002810a7825 */ /* 0x000fe200078e025a */
[----:B------:R-:W-:Y:S01]  /*2f80*/  PRMT R140, RZ, 0x7610, R140 ;  /* 0x00007610ff8c7816 */ /* 0x000fe2000000008c */
[----:B------:R-:W3:Y:S02]  /*2f90*/  @!P2 LDG.E.U16 R149, desc[UR10][R6.64] ;  /* 0x0000000a0695a981 */ /* 0x000ee4000c1e1500 */
[----:B0-----:R-:W-:-:S02]  /*2fa0*/  IMAD.WIDE R2, R127, 0x2, R90 ;  /* 0x000000027f027825 */ /* 0x001fc400078e025a */
[----:B------:R-:W5:Y:S04]  /*2fb0*/  @!P3 LDG.E.U16 R142, desc[UR10][R8.64] ;  /* 0x0000000a088eb981 */ /* 0x000f68000c1e1500 */
[----:B------:R0:W5:Y:S04]  /*2fc0*/  @!P4 LDG.E.U16 R151, desc[UR10][R10.64] ;  /* 0x0000000a0a97c981 */ /* 0x000168000c1e1500 */
[----:B------:R0:W5:Y:S01]  /*2fd0*/  @!P0 LDG.E.U16 R140, desc[UR10][R2.64] ;  /* 0x0000000a028c8981 */ /* 0x000162000c1e1500 */
[----:B------:R-:W-:Y:S01]  /*2fe0*/  BAR.SYNC.DEFER_BLOCKING 0x0 ;  /* 0x0000000000007b1d */ /* 0x000fe20000010000 */
[----:B------:R-:W-:Y:S01]  /*2ff0*/  ISETP.GE.AND P1, PT, R134, UR17, PT ;  /* 0x0000001186007c0c */ /* 0x000fe2000bf26270 */
[----:B-1----:R-:W-:-:S02]  /*3000*/  IMAD.MOV.U32 R4, RZ, RZ, R12 ;  /* 0x000000ffff047224 */ /* 0x002fc400078e000c */
[----:B------:R-:W-:Y:S01]  /*3010*/  IMAD.MOV.U32 R5, RZ, RZ, R13 ;  /* 0x000000ffff057224 */ /* 0x000fe200078e000d */
[----:B------:R-:W-:Y:S01]  /*3020*/  PRMT R163, RZ, 0x7610, R163 ;  /* 0x00007610ffa37816 */ /* 0x000fe200000000a3 */
[----:B0-----:R-:W-:Y:S01]  /*3030*/  IMAD.WIDE R10, R123, 0x2, R14 ;  /* 0x000000027b0a7825 */ /* 0x001fe200078e020e */
[----:B------:R-:W-:-:S03]  /*3040*/  PRMT R165, RZ, 0x7610, R165 ;  /* 0x00007610ffa57816 */ /* 0x000fc600000000a5 */
[----:B------:R-:W-:Y:S01]  /*3050*/  IMAD.WIDE R8, R123, 0x2, R4 ;  /* 0x000000027b087825 */ /* 0x000fe200078e0204 */
[----:B------:R-:W-:-:S03]  /*3060*/  PRMT R167, RZ, 0x7610, R167 ;  /* 0x00007610ffa77816 */ /* 0x000fc600000000a7 */
[----:B------:R-:W-:Y:S02]  /*3070*/  IMAD.MOV.U32 R2, RZ, RZ, R18 ;  /* 0x000000ffff027224 */ /* 0x000fe400078e0012 */
[----:B------:R-:W-:Y:S01]  /*3080*/  IMAD.MOV.U32 R3, RZ, RZ, R19 ;  /* 0x000000ffff037224 */ /* 0x000fe200078e0013 */
[----:B------:R-:W-:Y:S01]  /*3090*/  PRMT R159, RZ, 0x7610, R159 ;  /* 0x00007610ff9f7816 */ /* 0x000fe2000000009f */
[----:B------:R-:W-:Y:S01]  /*30a0*/  IMAD.WIDE R6, R123, 0x2, R92 ;  /* 0x000000027b067825 */ /* 0x000fe200078e025c */
[----:B------:R-:W-:Y:S01]  /*30b0*/  PRMT R157, RZ, 0x7610, R157 ;  /* 0x00007610ff9d7816 */ /* 0x000fe2000000009d */
[----:B------:R0:W5:Y:S01]  /*30c0*/  @!P1 LDG.E.U16 R163, desc[UR10][R10.64] ;  /* 0x0000000a0aa39981 */ /* 0x000162000c1e1500 */
[----:B------:R-:W-:-:S03]  /*30d0*/  PRMT R155, RZ, 0x7610, R155 ;  /* 0x00007610ff9b7816 */ /* 0x000fc6000000009b */
[----:B------:R1:W5:Y:S01]  /*30e0*/  @!P1 LDG.E.U16 R165, desc[UR10][R8.64] ;  /* 0x0000000a08a59981 */ /* 0x000362000c1e1500 */
[----:B------:R-:W-:Y:S01]  /*30f0*/  PRMT R153, RZ, 0x7610, R153 ;  /* 0x00007610ff997816 */ /* 0x000fe20000000099 */
[C---:B------:R-:W-:Y:S01]  /*3100*/  IMAD.WIDE R12, R123.reuse, 0x2, R16 ;  /* 0x000000027b0c7825 */ /* 0x040fe200078e0210 */
[----:B------:R-:W-:Y:S01]  /*3110*/  PRMT R161, RZ, 0x7610, R161 ;  /* 0x00007610ffa17816 */ /* 0x000fe200000000a1 */
[----:B------:R1:W5:Y:S02]  /*3120*/  @!P1 LDG.E.U16 R167, desc[UR10][R6.64] ;  /* 0x0000000a06a79981 */ /* 0x000364000c1e1500 */
[----:B0-----:R-:W-:Y:S02]  /*3130*/  IMAD.MOV.U32 R10, RZ, RZ, R20 ;  /* 0x000000ffff0a7224 */ /* 0x001fe400078e0014 */
[----:B------:R-:W-:Y:S01]  /*3140*/  IMAD.MOV.U32 R11, RZ, RZ, R21 ;  /* 0x000000ffff0b7224 */ /* 0x000fe200078e0015 */
[----:B------:R-:W5:Y:S01]  /*3150*/  @!P1 LDG.E.U16 R157, desc[UR10][R12.64] ;  /* 0x0000000a0c9d9981 */ /* 0x000f62000c1e1500 */
[----:B-1----:R-:W-:-:S04]  /*3160*/  IMAD.WIDE R8, R123, 0x2, R2 ;  /* 0x000000027b087825 */ /* 0x002fc800078e0202 */
[C---:B------:R-:W-:Y:S01]  /*3170*/  IMAD.WIDE R18, R123.reuse, 0x2, R88 ;  /* 0x000000027b127825 */ /* 0x040fe200078e0258 */
[----:B------:R0:W5:Y:S03]  /*3180*/  @!P1 LDG.E.U16 R159, desc[UR10][R8.64] ;  /* 0x0000000a089f9981 */ /* 0x000166000c1e1500 */
[C---:B------:R-:W-:Y:S01]  /*3190*/  IMAD.WIDE R20, R123.reuse, 0x2, R10 ;  /* 0x000000027b147825 */ /* 0x040fe200078e020a */
[----:B------:R1:W5:Y:S03]  /*31a0*/  @!P1 LDG.E.U16 R155, desc[UR10][R18.64] ;  /* 0x0000000a129b9981 */ /* 0x000366000c1e1500 */
[----:B------:R-:W-:Y:S01]  /*31b0*/  IMAD.WIDE R6, R123, 0x2, R22 ;  /* 0x000000027b067825 */ /* 0x000fe200078e0216 */
[----:B------:R1:W5:Y:S03]  /*31c0*/  @!P1 LDG.E.U16 R153, desc[UR10][R20.64] ;  /* 0x0000000a14999981 */ /* 0x000366000c1e1500 */
[----:B0-----:R-:W-:Y:S01]  /*31d0*/  IMAD.MOV.U32 R8, RZ, RZ, R96 ;  /* 0x000000ffff087224 */ /* 0x001fe200078e0060 */
[----:B------:R0:W5:Y:S01]  /*31e0*/  @!P1 LDG.E.U16 R161, desc[UR10][R6.64] ;  /* 0x0000000a06a19981 */ /* 0x000162000c1e1500 */
[----:B------:R-:W-:Y:S01]  /*31f0*/  IMAD.MOV.U32 R9, RZ, RZ, R97 ;  /* 0x000000ffff097224 */ /* 0x000fe200078e0061 */
[----:B------:R-:W-:Y:S01]  /*3200*/  PRMT R183, RZ, 0x7610, R183 ;  /* 0x00007610ffb77816 */ /* 0x000fe200000000b7 */
[----:B------:R-:W-:-:S02]  /*3210*/  IMAD.MOV.U32 R12, RZ, RZ, R98 ;  /* 0x000000ffff0c7224 */ /* 0x000fc400078e0062 */
[----:B------:R-:W-:Y:S02]  /*3220*/  IMAD.MOV.U32 R13, RZ, RZ, R99 ;  /* 0x000000ffff0d7224 */ /* 0x000fe400078e0063 */
[----:B-1----:R-:W-:Y:S02]  /*3230*/  IMAD.MOV.U32 R18, RZ, RZ, R102 ;  /* 0x000000ffff127224 */ /* 0x002fe400078e0066 */
[----:B------:R-:W-:Y:S02]  /*3240*/  IMAD.MOV.U32 R19, RZ, RZ, R103 ;  /* 0x000000ffff137224 */ /* 0x000fe400078e0067 */
[----:B------:R-:W-:Y:S02]  /*3250*/  IMAD.MOV.U32 R20, RZ, RZ, R100 ;  /* 0x000000ffff147224 */ /* 0x000fe400078e0064 */
[----:B------:R-:W-:Y:S02]  /*3260*/  IMAD.MOV.U32 R21, RZ, RZ, R101 ;  /* 0x000000ffff157224 */ /* 0x000fe400078e0065 */
[----:B0-----:R-:W-:-:S02]  /*3270*/  IMAD.MOV.U32 R6, RZ, RZ, R94 ;  /* 0x000000ffff067224 */ /* 0x001fc400078e005e */
[----:B------:R-:W-:Y:S02]  /*3280*/  IMAD.MOV.U32 R7, RZ, RZ, R95 ;  /* 0x000000ffff077224 */ /* 0x000fe400078e005f */
[C---:B------:R-:W-:Y:S01]  /*3290*/  IMAD.WIDE R102, R123.reuse, 0x2, R8 ;  /* 0x000000027b667825 */ /* 0x040fe200078e0208 */
[----:B------:R-:W-:Y:S02]  /*32a0*/  PRMT R191, RZ, 0x7610, R191 ;  /* 0x00007610ffbf7816 */ /* 0x000fe400000000bf */
[----:B------:R-:W-:Y:S01]  /*32b0*/  PRMT R187, RZ, 0x7610, R187 ;  /* 0x00007610ffbb7816 */ /* 0x000fe200000000bb */
[C---:B------:R-:W-:Y:S01]  /*32c0*/  IMAD.WIDE R94, R123.reuse, 0x2, R20 ;  /* 0x000000027b5e7825 */ /* 0x040fe200078e0214 */
[----:B------:R-:W-:Y:S01]  /*32d0*/  PRMT R189, RZ, 0x7610, R189 ;  /* 0x00007610ffbd7816 */ /* 0x000fe200000000bd */
[----:B------:R0:W5:Y:S01]  /*32e0*/  @!P1 LDG.E.U16 R183, desc[UR10][R102.64] ;  /* 0x0000000a66b79981 */ /* 0x000162000c1e1500 */
[----:B------:R-:W-:Y:S01]  /*32f0*/  PRMT R185, RZ, 0x7610, R185 ;  /* 0x00007610ffb97816 */ /* 0x000fe200000000b9 */
[C---:B------:R-:W-:Y:S01]  /*3300*/  IMAD.WIDE R98, R123.reuse, 0x2, R12 ;  /* 0x000000027b627825 */ /* 0x040fe200078e020c */
[----:B------:R-:W-:Y:S01]  /*3310*/  PRMT R211, RZ, 0x7610, R211 ;  /* 0x00007610ffd37816 */ /* 0x000fe200000000d3 */
[----:B------:R1:W5:Y:S02]  /*3320*/  @!P1 LDG.E.U16 R191, desc[UR10][R94.64] ;  /* 0x0000000a5ebf9981 */ /* 0x000364000c1e1500 */
[----:B------:R-:W-:-:S02]  /*3330*/  IMAD.WIDE R96, R123, 0x2, R18 ;  /* 0x000000027b607825 */ /* 0x000fc400078e0212 */
[----:B------:R1:W5:Y:S02]  /*3340*/  @!P1 LDG.E.U16 R187, desc[UR10][R98.64] ;  /* 0x0000000a62bb9981 */ /* 0x000364000c1e1500 */
[----:B------:R-:W-:Y:S02]  /*3350*/  IMAD.WIDE R100, R123, 0x2, R6 ;  /* 0x000000027b647825 */ /* 0x000fe400078e0206 */
[----:B------:R1:W5:Y:S02]  /*3360*/  @!P1 LDG.E.U16 R189, desc[UR10][R96.64] ;  /* 0x0000000a60bd9981 */ /* 0x000364000c1e1500 */
[----:B0-----:R-:W-:Y:S02]  /*3370*/  IMAD.MOV.U32 R102, RZ, RZ, R112 ;  /* 0x000000ffff667224 */ /* 0x001fe400078e0070 */
[----:B------:R-:W-:Y:S01]  /*3380*/  IMAD.MOV.U32 R103, RZ, RZ, R113 ;  /* 0x000000ffff677224 */ /* 0x000fe200078e0071 */
[----:B------:R0:W5:Y:S01]  /*3390*/  @!P1 LDG.E.U16 R185, desc[UR10][R100.64] ;  /* 0x0000000a64b99981 */ /* 0x000162000c1e1500 */
[----:B-1----:R-:W-:-:S02]  /*33a0*/  IMAD.MOV.U32 R94, RZ, RZ, R104 ;  /* 0x000000ffff5e7224 */ /* 0x002fc400078e0068 */
[----:B------:R-:W-:Y:S02]  /*33b0*/  IMAD.MOV.U32 R95, RZ, RZ, R105 ;  /* 0x000000ffff5f7224 */ /* 0x000fe400078e0069 */
[----:B------:R-:W-:Y:S02]  /*33c0*/  IMAD.MOV.U32 R98, RZ, RZ, R108 ;  /* 0x000000ffff627224 */ /* 0x000fe400078e006c */
        /* <DEDUP_REMOVED lines=65> */
[C---:B------:R-:W-:Y:S01]  /*37e0*/  IMAD.WIDE R198, R123.reuse, 0x2, R174 ;  /* 0x000000027bc67825 */ /* 0x040fe200078e02ae */
[----:B------:R-:W-:Y:S01]  /*37f0*/  PRMT R235, RZ, 0x7610, R235 ;  /* 0x00007610ffeb7816 */ /* 0x000fe200000000eb */
[----:B------:R1:W5:Y:S02]  /*3800*/  @!P1 LDG.E.U16 R227, desc[UR10][R196.64] ;  /* 0x0000000ac4e39981 */ /* 0x000364000c1e1500 */
[----:B------:R-:W-:Y:S01]  /*3810*/  IMAD.WIDE R200, R123, 0x2, R114 ;  /* 0x000000027bc87825 */ /* 0x000fe200078e0272 */
[----:B------:R-:W-:Y:S01]  /*3820*/  PRMT R237, RZ, 0x7610, R237 ;  /* 0x00007610ffed7816 */ /* 0x000fe200000000ed */
[----:B------:R1:W5:Y:S02]  /*3830*/  @!P1 LDG.E.U16 R229, desc[UR10][R198.64] ;  /* 0x0000000ac6e59981 */ /* 0x000364000c1e1500 */
[----:B------:R-:W-:-:S02]  /*3840*/  IMAD.MOV.U32 R168, RZ, RZ, R148 ;  /* 0x000000ffffa87224 */ /* 0x000fc400078e0094 */
[----:B0-----:R-:W-:Y:S01]  /*3850*/  IMAD.MOV.U32 R192, RZ, RZ, R146 ;  /* 0x000000ffffc07224 */ /* 0x001fe200078e0092 */
[----:B------:R0:W5:Y:S01]  /*3860*/  @!P1 LDG.E.U16 R231, desc[UR10][R200.64] ;  /* 0x0000000ac8e79981 */ /* 0x000162000c1e1500 */
[--C-:B------:R-:W-:Y:S01]  /*3870*/  IMAD.MOV.U32 R193, RZ, RZ, R119.reuse ;  /* 0x000000ffffc17224 */ /* 0x100fe200078e0077 */
[----:B------:R-:W-:Y:S01]  /*3880*/  PRMT R119, RZ, 0x7610, R119 ;  /* 0x00007610ff777816 */ /* 0x000fe20000000077 */
[----:B-1----:R-:W-:-:S04]  /*3890*/  IMAD.WIDE R194, R123, 0x2, R172 ;  /* 0x000000027bc27825 */ /* 0x002fc800078e02ac */
[C---:B------:R-:W-:Y:S01]  /*38a0*/  IMAD.WIDE R196, R123.reuse, 0x2, R170 ;  /* 0x000000027bc47825 */ /* 0x040fe200078e02aa */
[----:B------:R-:W5:Y:S03]  /*38b0*/  @!P1 LDG.E.U16 R119, desc[UR10][R194.64] ;  /* 0x0000000ac2779981 */ /* 0x000f66000c1e1500 */
[C---:B------:R-:W-:Y:S01]  /*38c0*/  IMAD.WIDE R198, R123.reuse, 0x2, R192 ;  /* 0x000000027bc67825 */ /* 0x040fe200078e02c0 */
[----:B------:R-:W5:Y:S03]  /*38d0*/  @!P1 LDG.E.U16 R233, desc[UR10][R196.64] ;  /* 0x0000000ac4e99981 */ /* 0x000f66000c1e1500 */
[----:B0-----:R-:W-:Y:S01]  /*38e0*/  IMAD.WIDE R200, R123, 0x2, R168 ;  /* 0x000000027bc87825 */ /* 0x001fe200078e02a8 */
[----:B------:R-:W5:Y:S04]  /*38f0*/  @!P1 LDG.E.U16 R235, desc[UR10][R198.64] ;  /* 0x0000000ac6eb9981 */ /* 0x000f68000c1e1500 */
[----:B------:R-:W5:Y:S04]  /*3900*/  @!P1 LDG.E.U16 R237, desc[UR10][R200.64] ;  /* 0x0000000ac8ed9981 */ /* 0x000f68000c1e1500 */
[----:B--2---:R-:W-:Y:S04]  /*3910*/  STS.U16 [R118+UR8+0x4000], R145 ;  /* 0x0040009176007988 */ /* 0x004fe80008000408 */
[----:B----4-:R0:W-:Y:S04]  /*3920*/  STS.U16 [R118+UR8+0x4400], R147 ;  /* 0x0044009376007988 */ /* 0x0101e80008000408 */
[----:B---3--:R-:W-:Y:S04]  /*3930*/  STS.U16 [R118+UR8+0x4800], R149 ;  /* 0x0048009576007988 */ /* 0x008fe80008000408 */
[----:B-----5:R-:W-:Y:S04]  /*3940*/  STS.U16 [R118+UR8+0x4c00], R151 ;  /* 0x004c009776007988 */ /* 0x020fe80008000408 */
[----:B------:R-:W-:Y:S04]  /*3950*/  STS.U16 [R143+UR8+0x4200], R120 ;  /* 0x004200788f007988 */ /* 0x000fe80008000408 */
[----:B------:R-:W-:Y:S04]  /*3960*/  STS.U16 [R143+UR8+0x4600], R144 ;  /* 0x004600908f007988 */ /* 0x000fe80008000408 */
[----:B------:R-:W-:Y:S04]  /*3970*/  STS.U16 [R143+UR8+0x4a00], R142 ;  /* 0x004a008e8f007988 */ /* 0x000fe80008000408 */
[----:B------:R-:W-:Y:S04]  /*3980*/  STS.U16 [R143+UR8+0x4e00], R140 ;  /* 0x004e008c8f007988 */ /* 0x000fe80008000408 */
[----:B------:R-:W-:Y:S04]  /*3990*/  STS.U16 [R118+UR8+0x400], R163 ;  /* 0x000400a376007988 */ /* 0x000fe80008000408 */
[----:B------:R-:W-:Y:S04]  /*39a0*/  STS.U16 [R118+UR8+0x200], R165 ;  /* 0x000200a576007988 */ /* 0x000fe80008000408 */
[----:B------:R-:W-:Y:S04]  /*39b0*/  STS.U16 [R118+UR8], R167 ;  /* 0x000000a776007988 */ /* 0x000fe80008000408 */
[----:B------:R-:W-:Y:S04]  /*39c0*/  STS.U16 [R118+UR8+0xa00], R157 ;  /* 0x000a009d76007988 */ /* 0x000fe80008000408 */
        /* <DEDUP_REMOVED lines=24> */
[----:B------:R1:W-:Y:S04]  /*3b50*/  STS.U16 [R118+UR8+0x3800], R119 ;  /* 0x0038007776007988 */ /* 0x0003e80008000408 */
[----:B------:R2:W-:Y:S04]  /*3b60*/  STS.U16 [R118+UR8+0x3a00], R233 ;  /* 0x003a00e976007988 */ /* 0x0005e80008000408 */
[----:B------:R2:W-:Y:S04]  /*3b70*/  STS.U16 [R118+UR8+0x3c00], R235 ;  /* 0x003c00eb76007988 */ /* 0x0005e80008000408 */
[----:B------:R2:W-:Y:S01]  /*3b80*/  STS.U16 [R118+UR8+0x3e00], R237 ;  /* 0x003e00ed76007988 */ /* 0x0005e20008000408 */
[----:B------:R3:W-:Y:S06]  /*3b90*/  MEMBAR.ALL.CTA ;  /* 0x0000000000007992 */ /* 0x0007ec0000008000 */
[----:B---3--:R-:W3:Y:S01]  /*3ba0*/  FENCE.VIEW.ASYNC.S ;  /* 0x00000000000073c6 */ /* 0x008ee20000000000 */
[----:B------:R-:W-:-:S04]  /*3bb0*/  USHF.L.U32 UR6, UR16, 0x7, URZ ;  /* 0x0000000710067899 */ /* 0x000fc8000800063f */
[----:B------:R-:W-:Y:S01]  /*3bc0*/  ULOP3.LUT UR6, UR6, 0x200, URZ, 0xc0, !UPT ;  /* 0x0000020006067892 */ /* 0x000fe2000f8ec03f */
[----:B---3--:R-:W-:Y:S03]  /*3bd0*/  BAR.SYNC.DEFER_BLOCKING 0x0 ;  /* 0x0000000000007b1d */ /* 0x008fe60000010000 */
[----:B------:R-:W-:-:S04]  /*3be0*/  ULEA.HI UR6, UR8, UR6, URZ, 0x1c ;  /* 0x0000000608067291 */ /* 0x000fc8000f8fe03f */
[----:B------:R-:W-:Y:S01]  /*3bf0*/  ULOP3.LUT UR6, UR6, 0x3fff, URZ, 0xc0, !UPT ;  /* 0x00003fff06067892 */ /* 0x000fe2000f8ec03f */
[----:B------:R-:W-:Y:S01]  /*3c00*/  UMOV UR20, UR4 ;  /* 0x0000000400147c82 */ /* 0x000fe20008000000 */
[----:B------:R-:W-:Y:S01]  /*3c10*/  UMOV UR21, 0x40000040 ;  /* 0x4000004000157882 */ /* 0x000fe20000000000 */
[----:B------:R-:W-:-:S04]  /*3c20*/  UMOV UR23, 0x80000020 ;  /* 0x8000002000177882 */ /* 0x000fc80000000000 */
[----:B------:R-:W-:Y:S01]  /*3c30*/  UMOV UR22, UR6 ;  /* 0x0000000600167c82 */ /* 0x000fe20008000000 */
[----:B------:R-:W-:-:S06]  /*3c40*/  WARPGROUP.ARRIVE ;  /* 0x00000000000079c5 */ /* 0x000fcc0000000000 */
[----:B------:R-:W-:Y:S01]  /*3c50*/  HGMMA.64x128x16.F32 R24, gdesc[UR20].tnspA, R24 ;  /* 0x21e00000141879f0 */ /* 0x000fe20008700818 */
[----:B------:R-:W-:Y:S01]  /*3c60*/  UMOV UR14, 0xfffffffe ;  /* 0xfffffffe000e7882 */ /* 0x000fe20000000000 */
[----:B------:R-:W-:Y:S01]  /*3c70*/  UMOV UR15, 0x7fffffdf ;  /* 0x7fffffdf000f7882 */ /* 0x000fe20000000000 */
[----:B------:R-:W-:Y:S02]  /*3c80*/  UMOV UR7, URZ ;  /* 0x0000003f00077c82 */ /* 0x000fe40008000000 */
[----:B------:R-:W-:Y:S01]  /*3c90*/  UIADD3.64 UR14, UR6, -UR14, URZ ;  /* 0x8000000e060e7297 */ /* 0x000fe2000fffe03f */
[----:B------:R-:W-:-:S05]  /*3ca0*/  VIADD R138, R138, 0xffffffff ;  /* 0xffffffff8a8a7836 */ /* 0x000fca0000000000 */
[----:B------:R-:W-:-:S03]  /*3cb0*/  ISETP.NE.U32.AND P0, PT, R138, RZ, PT ;  /* 0x000000ff8a00720c */ /* 0x000fc60003f05070 */
[----:B------:R-:W-:Y:S01]  /*3cc0*/  HGMMA.64x128x16.F32 R24, gdesc[UR12].tnspA, R24, gsb0 ;  /* 0x21e000000c1879f0 */ /* 0x000fe20008000818 */
[----:B0-----:R-:W-:Y:S01]  /*3cd0*/  IMAD.WIDE R146, R121, 0x2, R192 ;  /* 0x0000000279927825 */ /* 0x001fe200078e02c0 */
[----:B------:R-:W-:-:S03]  /*3ce0*/  UIADD3 UR17, UR17, -0x20, URZ ;  /* 0xffffffe011117890 */ /* 0x000fc6000fffe03f */
[----:B------:R-:W-:-:S04]  /*3cf0*/  IMAD.WIDE R168, R121, 0x2, R168 ;  /* 0x0000000279a87825 */ /* 0x000fc800078e02a8 */
        /* <DEDUP_REMOVED lines=21> */
[----:B------:R-:W-:Y:S02]  /*3e50*/  IMAD.MOV.U32 R148, RZ, RZ, R168 ;  /* 0x000000ffff947224 */ /* 0x000fe400078e00a8 */
[----:B------:R-:W-:-:S04]  /*3e60*/  IMAD.WIDE R170, R121, 0x2, R170 ;  /* 0x0000000279aa7825 */ /* 0x000fc800078e02aa */
[----:B-1----:R-:W-:Y:S02]  /*3e70*/  IMAD.MOV.U32 R119, RZ, RZ, R147 ;  /* 0x000000ffff777224 */ /* 0x002fe400078e0093 */
[----:B------:R-:W-:-:S04]  /*3e80*/  IMAD.WIDE R172, R121, 0x2, R172 ;  /* 0x0000000279ac7825 */ /* 0x000fc800078e02ac */
[----:B------:R-:W-:-:S04]  /*3e90*/  IMAD.WIDE R96, R121, 0x2, R8 ;  /* 0x0000000279607825 */ /* 0x000fc800078e0208 */
[----:B------:R-:W-:-:S04]  /*3ea0*/  IMAD.WIDE R94, R121, 0x2, R6 ;  /* 0x00000002795e7825 */ /* 0x000fc800078e0206 */
[----:B------:R-:W-:-:S04]  /*3eb0*/  IMAD.WIDE R88, R121, 0x2, R88 ;  /* 0x0000000279587825 */ /* 0x000fc800078e0258 */
[----:B------:R-:W-:Y:S02]  /*3ec0*/  IMAD.MOV.U32 R20, RZ, RZ, R10 ;  /* 0x000000ffff147224 */ /* 0x000fe400078e000a */
[----:B------:R-:W-:Y:S02]  /*3ed0*/  IMAD.MOV.U32 R21, RZ, RZ, R11 ;  /* 0x000000ffff157224 */ /* 0x000fe400078e000b */
[----:B------:R-:W-:-:S04]  /*3ee0*/  IMAD.WIDE R16, R121, 0x2, R16 ;  /* 0x0000000279107825 */ /* 0x000fc800078e0210 */
[----:B------:R-:W-:-:S04]  /*3ef0*/  IMAD.WIDE R22, R121, 0x2, R22 ;  /* 0x0000000279167825 */ /* 0x000fc800078e0216 */
[----:B------:R-:W-:Y:S01]  /*3f00*/  IMAD.WIDE R14, R121, 0x2, R14 ;  /* 0x00000002790e7825 */ /* 0x000fe200078e020e */
[----:B------:R-:W-:-:S03]  /*3f10*/  WARPGROUP.DEPBAR.LE gsb0, 0x0 ;  /* 0x00008000000079c5 */ /* 0x000fc60000010000 */
[----:B------:R-:W-:Y:S02]  /*3f20*/  IMAD.MOV.U32 R18, RZ, RZ, R2 ;  /* 0x000000ffff127224 */ /* 0x000fe400078e0002 */
[----:B------:R-:W-:Y:S02]  /*3f30*/  IMAD.MOV.U32 R19, RZ, RZ, R3 ;  /* 0x000000ffff137224 */ /* 0x000fe400078e0003 */
[----:B------:R-:W-:-:S04]  /*3f40*/  IMAD.WIDE R92, R121, 0x2, R92 ;  /* 0x00000002795c7825 */ /* 0x000fc800078e025c */
[----:B------:R-:W-:-:S04]  /*3f50*/  IMAD.WIDE R90, R125, 0x2, R90 ;  /* 0x000000027d5a7825 */ /* 0x000fc800078e025a */
[----:B------:R-:W-:Y:S02]  /*3f60*/  IMAD.MOV.U32 R12, RZ, RZ, R4 ;  /* 0x000000ffff0c7224 */ /* 0x000fe400078e0004 */
[----:B------:R-:W-:Y:S01]  /*3f70*/  IMAD.MOV.U32 R13, RZ, RZ, R5 ;  /* 0x000000ffff0d7224 */ /* 0x000fe200078e0005 */
[----:B--2---:R-:W-:Y:S06]  /*3f80*/  @P0 BRA `(.L_x_1) ;  /* 0xffffffec00940947 */ /* 0x004fec000383ffff */
[----:B------:R-:W-:Y:S02]  /*3f90*/  F2FP.F16.F32.PACK_AB R88, R63, R59 ;  /* 0x0000003b3f58723e */ /* 0x000fe400000000ff */
[----:B------:R-:W-:Y:S02]  /*3fa0*/  F2FP.F16.F32.PACK_AB R96, R62, R58 ;  /* 0x0000003a3e60723e */ /* 0x000fe400000000ff */
[----:B------:R-:W-:Y:S02]  /*3fb0*/  F2FP.F16.F32.PACK_AB R92, R61, R57 ;  /* 0x000000393d5c723e */ /* 0x000fe400000000ff */
[----:B------:R-:W-:Y:S02]  /*3fc0*/  F2FP.F16.F32.PACK_AB R12, R31, R27 ;  /* 0x0000001b1f0c723e */ /* 0x000fe400000000ff */
[----:B------:R-:W-:Y:S02]  /*3fd0*/  F2FP.F16.F32.PACK_AB R8, R30, R26 ;  /* 0x0000001a1e08723e */ /* 0x000fe400000000ff */
[----:B------:R-:W-:-:S02]  /*3fe0*/  F2FP.F16.F32.PACK_AB R4, R29, R25 ;  /* 0x000000191d04723e */ /* 0x000fc400000000ff */
        /* <DEDUP_REMOVED lines=25> */
[----:B------:R-:W-:-:S07]  /*4180*/  F2FP.F16.F32.PACK_AB R24, R28, R24 ;  /* 0x000000181c18723e */ /* 0x000fce00000000ff */
.L_x_0:
[C---:B------:R-:W-:Y:S01]  /*4190*/  LOP3.LUT R2, R0.reuse, 0x80, RZ, 0xc0, !PT ;  /* 0x0000008000027812 */ /* 0x040fe200078ec0ff */
[----:B------:R-:W-:Y:S01]  /*41a0*/  BAR.SYNC.DEFER_BLOCKING 0x0 ;  /* 0x0000000000007b1d */ /* 0x000fe20000010000 */
[----:B------:R-:W-:Y:S02]  /*41b0*/  IMAD.SHL.U32 R3, R0, 0x200, RZ ;  /* 0x0000020000037824 */ /* 0x000fe400078e00ff */
[----:B------:R-:W-:Y:S01]  /*41c0*/  R2UR UR4, R2 ;  /* 0x00000000020472ca */ /* 0x000fe200000e0000 */
[C---:B------:R-:W-:Y:S02]  /*41d0*/  IMAD.SHL.U32 R2, R0.reuse, 0x8, RZ ;  /* 0x0000000800027824 */ /* 0x040fe400078e00ff */
[C---:B------:R-:W-:Y:S01]  /*41e0*/  IMAD.SHL.U32 R17, R0.reuse, 0x20, RZ ;  /* 0x0000002000117824 */ /* 0x040fe200078e00ff */
[----:B------:R-:W-:Y:S01]  /*41f0*/  ULDC.64 UR12, c[0x0][0x228] ;  /* 0x00008a00000c7ab9 */ /* 0x000fe20000000a00 */
[----:B------:R-:W-:Y:S01]  /*4200*/  IMAD.SHL.U32 R16, R0, 0x4, RZ ;  /* 0x0000000400107824 */ /* 0x000fe200078e00ff */
[----:B------:R-:W-:Y:S01]  /*4210*/  LOP3.LUT R19, R2, 0x300, RZ, 0xc0, !PT ;  /* 0x0000030002137812 */ /* 0x000fe200078ec0ff */
[----:B------:R-:W-:Y:S01]  /*4220*/  IMAD.U32 R32, RZ, RZ, UR9 ;  /* 0x00000009ff207e24 */ /* 0x000fe2000f8e00ff */
[----:B------:R-:W-:Y:S01]  /*4230*/  LOP3.LUT R2, R3, 0x3000, RZ, 0xc0, !PT ;  /* 0x0000300003027812 */ /* 0x000fe200078ec0ff */
[----:B------:R-:W-:Y:S01]  /*4240*/  IMAD.SHL.U32 R3, R0, 0x10, RZ ;  /* 0x0000001000037824 */ /* 0x000fe200078e00ff */
[----:B------:R-:W-:Y:S01]  /*4250*/  LOP3.LUT R16, R19, 0x70, R16, 0xf8, !PT ;  /* 0x0000007013107812 */ /* 0x000fe200078ef810 */
[----:B------:R-:W-:Y:S01]  /*4260*/  ULDC UR6, c[0x0][0x244] ;  /* 0x0000910000067ab9 */ /* 0x000fe20000000800 */
[----:B------:R-:W-:Y:S01]  /*4270*/  LOP3.LUT R17, R2, 0x60, R17, 0xf8, !PT ;  /* 0x0000006002117812 */ /* 0x000fe200078ef811 */
[----:B------:R-:W-:Y:S01]  /*4280*/  IMAD.SHL.U32 R2, R0, 0x800, RZ ;  /* 0x0000080000027824 */ /* 0x000fe200078e00ff */
[----:B------:R-:W-:Y:S01]  /*4290*/  ULEA UR5, UR4, UR8, 0x4 ;  /* 0x0000000804057291 */ /* 0x000fe2000f8e203f */
[C---:B------:R-:W-:Y:S01]  /*42a0*/  ISETP.GE.AND P0, PT, R116.reuse, UR12, PT ;  /* 0x0000000c74007c0c */ /* 0x040fe2000bf06270 */
[----:B------:R-:W-:Y:S01]  /*42b0*/  USHF.R.U32.HI UR4, URZ, 0x2, UR4 ;  /* 0x000000023f047899 */ /* 0x000fe20008011604 */
[----:B------:R-:W-:Y:S01]  /*42c0*/  LOP3.LUT R35, R17, R16, RZ, 0x3c, !PT ;  /* 0x0000001011237212 */ /* 0x000fe200078e3cff */
[----:B------:R-:W-:Y:S01]  /*42d0*/  IMAD R21, R116, UR6, RZ ;  /* 0x0000000674157c24 */ /* 0x000fe2000f8e02ff */
[----:B------:R-:W-:Y:S01]  /*42e0*/  LOP3.LUT R2, R2, 0x3000, RZ, 0xc0, !PT ;  /* 0x0000300002027812 */ /* 0x000fe200078ec0ff */
[----:B------:R-:W-:Y:S01]  /*42f0*/  ULDC.64 UR6, c[0x0][0x220] ;  /* 0x0000880000067ab9 */ /* 0x000fe20000000a00 */
[----:B------:R-:W-:-:S02]  /*4300*/  LOP3.LUT R20, R32, 0xf8, R117, 0xfe, !PT ;  /* 0x000000f820147812 */ /* 0x000fc400078efe75 */
[----:B------:R-:W-:Y:S01]  /*4310*/  LOP3.LUT R30, R2, 0x7f0, R3, 0xf8, !PT ;  /* 0x000007f0021e7812 */ /* 0x000fe200078ef803 */
[----:B------:R-:W-:Y:S01]  /*4320*/  STS.128 [R35+UR5], R24 ;  /* 0x0000001823007988 */ /* 0x000fe20008000c05 */
[----:B------:R-:W0:Y:S01]  /*4330*/  LDC R3, c[0x0][0x248] ;  /* 0x00009200ff037b82 */ /* 0x000e220000000800 */
[----:B------:R-:W-:Y:S02]  /*4340*/  ISETP.LT.AND P1, PT, R20, UR13, !P0 ;  /* 0x0000000d14007c0c */ /* 0x000fe4000c721270 */
[----:B------:R1:W-:Y:S01]  /*4350*/  STS.128 [R35+UR5+0x400], R4 ;  /* 0x0004000423007988 */ /* 0x0003e20008000c05 */
[----:B------:R-:W-:Y:S02]  /*4360*/  LOP3.LUT R30, R30, UR4, RZ, 0x3c, !PT ;  /* 0x000000041e1e7c12 */ /* 0x000fe4000f8e3cff */
[----:B------:R-:W-:Y:S01]  /*4370*/  LEA R20, P3, R21, UR6, 0x1 ;  /* 0x0000000615147c11 */ /* 0x000fe2000f8608ff */
[----:B------:R-:W-:Y:S01]  /*4380*/  STS.128 [R35+UR5+0x80], R8 ;  /* 0x0000800823007988 */ /* 0x000fe20008000c05 */
[----:B------:R-:W-:-:S02]  /*4390*/  LOP3.LUT R29, R30, 0x40, RZ, 0x3c, !PT ;  /* 0x000000401e1d7812 */ /* 0x000fc400078e3cff */
[C-C-:B------:R-:W-:Y:S01]  /*43a0*/  LOP3.LUT R2, R32.reuse, 0xf4, R117.reuse, 0xfe, !PT ;  /* 0x000000f420027812 */ /* 0x140fe200078efe75 */
[----:B------:R-:W-:Y:S01]  /*43b0*/  STS.128 [R35+UR5+0x480], R12 ;  /* 0x0004800c23007988 */ /* 0x000fe20008000c05 */
[C-C-:B------:R-:W-:Y:S02]  /*43c0*/  LOP3.LUT R28, R32.reuse, 0xf0, R117.reuse, 0xfe, !PT ;  /* 0x000000f0201c7812 */ /* 0x140fe400078efe75 */
[C-C-:B------:R-:W-:Y:S01]  /*43d0*/  LOP3.LUT R23, R32.reuse, 0xec, R117.reuse, 0xfe, !PT ;  /* 0x000000ec20177812 */ /* 0x140fe200078efe75 */
[----:B------:R-:W-:Y:S01]  /*43e0*/  BAR.SYNC.DEFER_BLOCKING 0x0 ;  /* 0x0000000000007b1d */ /* 0x000fe20000010000 */
[C-C-:B------:R-:W-:Y:S02]  /*43f0*/  LOP3.LUT R22, R32.reuse, 0xe8, R117.reuse, 0xfe, !PT ;  /* 0x000000e820167812 */ /* 0x140fe400078efe75 */
[----:B------:R-:W-:Y:S02]  /*4400*/  LOP3.LUT R53, R32, 0xe4, R117, 0xfe, !PT ;  /* 0x000000e420357812 */ /* 0x000fe400078efe75 */
[----:B-1----:R-:W-:-:S02]  /*4410*/  LOP3.LUT R4, R117, UR9, RZ, 0xfc, !PT ;  /* 0x0000000975047c12 */ /* 0x002fc4000f8efcff */
[--C-:B------:R-:W-:Y:S02]  /*4420*/  LOP3.LUT R55, R32, 0xe0, R117.reuse, 0xfe, !PT ;  /* 0x000000e020377812 */ /* 0x100fe400078efe75 */
[C---:B------:R-:W-:Y:S01]  /*4430*/  ISETP.LT.AND P2, PT, R4.reuse, UR13, !P0 ;  /* 0x0000000d04007c0c */ /* 0x040fe2000c741270 */
[----:B0-----:R-:W-:Y:S01]  /*4440*/  IMAD R46, R4, R3, RZ ;  /* 0x00000003042e7224 */ /* 0x001fe200078e02ff */
[C-C-:B------:R-:W-:Y:S02]  /*4450*/  LOP3.LUT R60, R32.reuse, 0xdc, R117.reuse, 0xfe, !PT ;  /* 0x000000dc203c7812 */ /* 0x140fe400078efe75 */
[C-C-:B------:R-:W-:Y:S02]  /*4460*/  LOP3.LUT R61, R32.reuse, 0xd8, R117.reuse, 0xfe, !PT ;  /* 0x000000d8203d7812 */ /* 0x140fe400078efe75 */
[C-C-:B------:R-:W-:Y:S02]  /*4470*/  LOP3.LUT R69, R32.reuse, 0xd4, R117.reuse, 0xfe, !PT ;  /* 0x000000d420457812 */ /* 0x140fe400078efe75 */
[----:B------:R-:W-:-:S02]  /*4480*/  LOP3.LUT R62, R32, 0xd0, R117, 0xfe, !PT ;  /* 0x000000d0203e7812 */ /* 0x000fc400078efe75 */
[C-C-:B------:R-:W-:Y:S02]  /*4490*/  LOP3.LUT R63, R32.reuse, 0xcc, R117.reuse, 0xfe, !PT ;  /* 0x000000cc203f7812 */ /* 0x140fe400078efe75 */
[C-C-:B------:R-:W-:Y:S02]  /*44a0*/  LOP3.LUT R64, R32.reuse, 0xc8, R117.reuse, 0xfe, !PT ;  /* 0x000000c820407812 */ /* 0x140fe400078efe75 */
[C-C-:B------:R-:W-:Y:S01]  /*44b0*/  LOP3.LUT R65, R32.reuse, 0xc4, R117.reuse, 0xfe, !PT ;  /* 0x000000c420417812 */ /* 0x140fe200078efe75 */
[----:B------:R-:W0:Y:S01]  /*44c0*/  LDS.128 R16, [R30+UR8] ;  /* 0x000000081e107984 */ /* 0x000e220008000c00 */
[C-C-:B------:R-:W-:Y:S02]  /*44d0*/  LOP3.LUT R66, R32.reuse, 0xc0, R117.reuse, 0xfe, !PT ;  /* 0x000000c020427812 */ /* 0x140fe400078efe75 */
[C-C-:B------:R-:W-:Y:S01]  /*44e0*/  LOP3.LUT R67, R32.reuse, 0xbc, R117.reuse, 0xfe, !PT ;  /* 0x000000bc20437812 */ /* 0x140fe200078efe75 */
[----:B------:R-:W1:Y:S01]  /*44f0*/  LDS.128 R12, [R29+UR8] ;  /* 0x000000081d0c7984 */ /* 0x000e620008000c00 */
[----:B------:R-:W-:-:S02]  /*4500*/  LOP3.LUT R68, R32, 0xb8, R117, 0xfe, !PT ;  /* 0x000000b820447812 */ /* 0x000fc400078efe75 */
[C-C-:B------:R-:W-:Y:S01]  /*4510*/  LOP3.LUT R74, R32.reuse, 0xb4, R117.reuse, 0xfe, !PT ;  /* 0x000000b4204a7812 */ /* 0x140fe200078efe75 */
[----:B------:R-:W-:Y:S01]  /*4520*/  LDS.128 R8, [R30+UR8+0x800] ;  /* 0x000800081e087984 */ /* 0x000fe20008000c00 */
[C-C-:B------:R-:W-:Y:S02]  /*4530*/  LOP3.LUT R70, R32.reuse, 0xb0, R117.reuse, 0xfe, !PT ;  /* 0x000000b020467812 */ /* 0x140fe400078efe75 */
[C-C-:B------:R-:W-:Y:S01]  /*4540*/  LOP3.LUT R71, R32.reuse, 0xac, R117.reuse, 0xfe, !PT ;  /* 0x000000ac20477812 */ /* 0x140fe200078efe75 */
[----:B------:R-:W-:Y:S01]  /*4550*/  LDS.128 R4, [R29+UR8+0x800] ;  /* 0x000800081d047984 */ /* 0x000fe20008000c00 */
[C-C-:B------:R-:W-:Y:S02]  /*4560*/  LOP3.LUT R72, R32.reuse, 0xa8, R117.reuse, 0xfe, !PT ;  /* 0x000000a820487812 */ /* 0x140fe400078efe75 */
[C-C-:B------:R-:W-:Y:S01]  /*4570*/  LOP3.LUT R73, R32.reuse, 0xa4, R117.reuse, 0xfe, !PT ;  /* 0x000000a420497812 */ /* 0x140fe200078efe75 */
[----:B------:R-:W-:Y:S01]  /*4580*/  BAR.SYNC.DEFER_BLOCKING 0x0 ;  /* 0x0000000000007b1d */ /* 0x000fe20000010000 */
[----:B------:R-:W-:-:S02]  /*4590*/  LOP3.LUT R75, R32, 0xa0, R117, 0xfe, !PT ;  /* 0x000000a0204b7812 */ /* 0x000fc400078efe75 */
[C-C-:B------:R-:W-:Y:S02]  /*45a0*/  LOP3.LUT R76, R32.reuse, 0x9c, R117.reuse, 0xfe, !PT ;  /* 0x0000009c204c7812 */ /* 0x140fe400078efe75 */
[C-C-:B------:R-:W-:Y:S02]  /*45b0*/  LOP3.LUT R77, R32.reuse, 0x98, R117.reuse, 0xfe, !PT ;  /* 0x00000098204d7812 */ /* 0x140fe400078efe75 */
[C-C-:B------:R-:W-:Y:S02]  /*45c0*/  LOP3.LUT R78, R32.reuse, 0x94, R117.reuse, 0xfe, !PT ;  /* 0x00000094204e7812 */ /* 0x140fe400078efe75 */
[C-C-:B------:R-:W-:Y:S02]  /*45d0*/  LOP3.LUT R79, R32.reuse, 0x90, R117.reuse, 0xfe, !PT ;  /* 0x00000090204f7812 */ /* 0x140fe400078efe75 */
[C-C-:B------:R-:W-:Y:S02]  /*45e0*/  LOP3.LUT R80, R32.reuse, 0x8c, R117.reuse, 0xfe, !PT ;  /* 0x0000008c20507812 */ /* 0x140fe400078efe75 */
[----:B------:R-:W-:-:S02]  /*45f0*/  LOP3.LUT R81, R32, 0x88, R117, 0xfe, !PT ;  /* 0x0000008820517812 */ /* 0x000fc400078efe75 */
[C-C-:B------:R-:W-:Y:S02]  /*4600*/  LOP3.LUT R82, R32.reuse, 0x84, R117.reuse, 0xfe, !PT ;  /* 0x0000008420527812 */ /* 0x140fe400078efe75 */
[C-C-:B------:R-:W-:Y:S02]  /*4610*/  LOP3.LUT R83, R32.reuse, 0x80, R117.reuse, 0xfe, !PT ;  /* 0x0000008020537812 */ /* 0x140fe400078efe75 */
[C-C-:B------:R-:W-:Y:S02]  /*4620*/  LOP3.LUT R84, R32.reuse, 0x7c, R117.reuse, 0xfe, !PT ;  /* 0x0000007c20547812 */ /* 0x140fe400078efe75 */
[C-C-:B------:R-:W-:Y:S02]  /*4630*/  LOP3.LUT R85, R32.reuse, 0x78, R117.reuse, 0xfe, !PT ;  /* 0x0000007820557812 */ /* 0x140fe400078efe75 */
[C-C-:B------:R-:W-:Y:S01]  /*4640*/  LOP3.LUT R86, R32.reuse, 0x74, R117.reuse, 0xfe, !PT ;  /* 0x0000007420567812 */ /* 0x140fe200078efe75 */
[----:B------:R-:W-:Y:S01]  /*4650*/  STS.128 [R35+UR5], R56 ;  /* 0x0000003823007988 */ /* 0x000fe20008000c05 */
[----:B------:R-:W-:-:S02]  /*4660*/  LOP3.LUT R87, R32, 0x70, R117, 0xfe, !PT ;  /* 0x0000007020577812 */ /* 0x000fc400078efe75 */
[C-C-:B------:R-:W-:Y:S01]  /*4670*/  LOP3.LUT R100, R32.reuse, 0x6c, R117.reuse, 0xfe, !PT ;  /* 0x0000006c20647812 */ /* 0x140fe200078efe75 */
[----:B------:R-:W-:Y:S01]  /*4680*/  STS.128 [R35+UR5+0x400], R92 ;  /* 0x0004005c23007988 */ /* 0x000fe20008000c05 */
[C-C-:B------:R-:W-:Y:S02]  /*4690*/  LOP3.LUT R101, R32.reuse, 0x68, R117.reuse, 0xfe, !PT ;  /* 0x0000006820657812 */ /* 0x140fe400078efe75 */
[C-C-:B------:R-:W-:Y:S01]  /*46a0*/  LOP3.LUT R102, R32.reuse, 0x64, R117.reuse, 0xfe, !PT ;  /* 0x0000006420667812 */ /* 0x140fe200078efe75 */
[----:B------:R-:W-:Y:S01]  /*46b0*/  STS.128 [R35+UR5+0x80], R96 ;  /* 0x0000806023007988 */ /* 0x000fe20008000c05 */
[C-C-:B------:R-:W-:Y:S02]  /*46c0*/  LOP3.LUT R103, R32.reuse, 0x60, R117.reuse, 0xfe, !PT ;  /* 0x0000006020677812 */ /* 0x140fe400078efe75 */
[C-C-:B------:R-:W-:Y:S01]  /*46d0*/  LOP3.LUT R104, R32.reuse, 0x5c, R117.reuse, 0xfe, !PT ;  /* 0x0000005c20687812 */ /* 0x140fe200078efe75 */
[----:B------:R2:W-:Y:S01]  /*46e0*/  STS.128 [R35+UR5+0x480], R88 ;  /* 0x0004805823007988 */ /* 0x0005e20008000c05 */
        /* <DEDUP_REMOVED lines=21> */
[--C-:B------:R-:W-:Y:S01]  /*4840*/  LOP3.LUT R26, R32, 0x8, R117.reuse, 0xfe, !PT ;  /* 0x00000008201a7812 */ /* 0x100fe200078efe75 */
[-C--:B--2---:R-:W-:Y:S01]  /*4850*/  IMAD R35, R34, R3.reuse, RZ ;  /* 0x0000000322237224 */ /* 0x084fe200078e02ff */
[----:B------:R-:W-:Y:S02]  /*4860*/  LEA.HI.X.SX32 R21, R21, UR7, 0x1, P3 ;  /* 0x0000000715157c11 */ /* 0x000fe400098f0eff */
[----:B------:R-:W-:Y:S01]  /*4870*/  LOP3.LUT R32, R32, 0x4, R117, 0xfe, !PT ;  /* 0x0000000420207812 */ /* 0x000fe200078efe75 */
[----:B------:R-:W-:Y:S01]  /*4880*/  IMAD R33, R26, R3, RZ ;  /* 0x000000031a217224 */ /* 0x000fe200078e02ff */
[----:B------:R-:W-:Y:S01]  /*4890*/  BAR.SYNC.DEFER_BLOCKING 0x0 ;  /* 0x0000000000007b1d */ /* 0x000fe20000010000 */
[----:B------:R-:W-:-:S02]  /*48a0*/  LEA R24, P3, R46, R20, 0x1 ;  /* 0x000000142e187211 */ /* 0x000fc400078608ff */
[C---:B------:R-:W-:Y:S01]  /*48b0*/  IMAD R27, R32.reuse, R3, RZ ;  /* 0x00000003201b7224 */ /* 0x040fe200078e02ff */
[----:B------:R-:W-:Y:S02]  /*48c0*/  ISETP.LT.AND P4, PT, R32, UR13, !P0 ;  /* 0x0000000d20007c0c */ /* 0x000fe4000c781270 */
[----:B------:R-:W-:Y:S01]  /*48d0*/  LEA.HI.X.SX32 R25, R46, R21, 0x1, P3 ;  /* 0x000000152e197211 */ /* 0x000fe200018f0eff */
[----:B------:R-:W-:Y:S01]  /*48e0*/  IMAD R46, R3, 0x20, R46 ;  /* 0x00000020032e7824 */ /* 0x000fe200078e022e */
[----:B------:R-:W-:Y:S02]  /*48f0*/  ISETP.LT.AND P5, PT, R26, UR13, !P0 ;  /* 0x0000000d1a007c0c */ /* 0x000fe4000c7a1270 */
[C---:B------:R-:W-:Y:S01]  /*4900*/  ISETP.LT.AND P3, PT, R44.reuse, UR13, !P0 ;  /* 0x0000000d2c007c0c */ /* 0x040fe2000c761270 */
[----:B------:R-:W-:Y:S01]  /*4910*/  IMAD R44, R44, R3, RZ ;  /* 0x000000032c2c7224 */ /* 0x000fe200078e02ff */
[----:B------:R-:W-:-:S04]  /*4920*/  LEA R32, P6, R33, R20, 0x1 ;  /* 0x0000001421207211 */ /* 0x000fc800078c08ff */
[----:B------:R-:W-:Y:S02]  /*4930*/  LEA.HI.X.SX32 R33, R33, R21, 0x1, P6 ;  /* 0x0000001521217211 */ /* 0x000fe400030f0eff */
[----:B------:R-:W-:Y:S01]  /*4940*/  ISETP.LT.AND P6, PT, R36, UR13, !P0 ;  /* 0x0000000d24007c0c */ /* 0x000fe2000c7c1270 */
[----:B0-----:R0:W-:Y:S01]  /*4950*/  @P2 STG.E.U16 desc[UR10][R24.64], R16 ;  /* 0x0000001018002986 */ /* 0x0011e2000c10150a */
[----:B------:R-:W-:-:S04]  /*4960*/  LEA R26, P2, R27, R20, 0x1 ;  /* 0x000000141b1a7211 */ /* 0x000fc800078408ff */
[----:B------:R-:W-:Y:S02]  /*4970*/  LEA.HI.X.SX32 R27, R27, R21, 0x1, P2 ;  /* 0x000000151b1b7211 */ /* 0x000fe400010f0eff */
[----:B------:R-:W-:-:S03]  /*4980*/  ISETP.LT.AND P2, PT, R34, UR13, !P0 ;  /* 0x0000000d22007c0c */ /* 0x000fc6000c741270 */
[----:B-1----:R1:W-:Y:S01]  /*4990*/  @P4 STG.E.U16 desc[UR10][R26.64], R12 ;  /* 0x0000000c1a004986 */ /* 0x0023e2000c10150a */
[----:B0-----:R-:W-:Y:S02]  /*49a0*/  PRMT R25, R16, 0x7632, R25 ;  /* 0x0000763210197816 */ /* 0x001fe40000000019 */
[-C--:B------:R-:W-:Y:S02]  /*49b0*/  LEA R24, P4, R44, R20.reuse, 0x1 ;  /* 0x000000142c187211 */ /* 0x080fe400078808ff */
[----:B------:R-:W-:Y:S01]  /*49c0*/  PRMT R16, R12, 0x7632, R16 ;  /* 0x000076320c107816 */ /* 0x000fe20000000010 */
[----:B------:R0:W-:Y:S01]  /*49d0*/  @P5 STG.E.U16 desc[UR10][R32.64], R25 ;  /* 0x0000001920005986 */ /* 0x0001e2000c10150a */
[----:B------:R-:W-:Y:S01]  /*49e0*/  LEA R34, P5, R35, R20, 0x1 ;  /* 0x0000001423227211 */ /* 0x000fe200078a08ff */
[----:B-1----:R-:W-:-:S03]  /*49f0*/  IMAD R12, R3, 0x4, R46 ;  /* 0x00000004030c7824 */ /* 0x002fc600078e022e */
[-C--:B------:R-:W-:Y:S02]  /*4a00*/  LEA.HI.X.SX32 R35, R35, R21.reuse, 0x1, P5 ;  /* 0x0000001523237211 */ /* 0x080fe400028f0eff */
[----:B0-----:R-:W-:Y:S01]  /*4a10*/  LEA.HI.X.SX32 R25, R44, R21, 0x1, P4 ;  /* 0x000000152c197211 */ /* 0x001fe200020f0eff */
[----:B------:R-:W-:Y:S01]  /*4a20*/  IMAD R44, R3, 0x4, R12 ;  /* 0x00000004032c7824 */ /* 0x000fe200078e020c */
[C---:B------:R-:W-:Y:S01]  /*4a30*/  ISETP.LT.AND P4, PT, R42.reuse, UR13, !P0 ;  /* 0x0000000d2a007c0c */ /* 0x040fe2000c781270 */
[-C--:B------:R-:W-:Y:S02]  /*4a40*/  IMAD R42, R42, R3.reuse, RZ ;  /* 0x000000032a2a7224 */ /* 0x080fe400078e02ff */
[----:B------:R0:W-:Y:S01]  /*4a50*/  @P3 STG.E.U16 desc[UR10][R24.64], R16 ;  /* 0x0000001018003986 */ /* 0x0001e2000c10150a */
[C---:B------:R-:W-:Y:S01]  /*4a60*/  ISETP.LT.AND P3, PT, R40.reuse, UR13, !P0 ;  /* 0x0000000d28007c0c */ /* 0x040fe2000c761270 */
[----:B------:R-:W-:Y:S01]  /*4a70*/  IMAD R40, R40, R3, RZ ;  /* 0x0000000328287224 */ /* 0x000fe200078e02ff */
[-C--:B------:R-:W-:Y:S01]  /*4a80*/  LEA R26, P5, R42, R20.reuse, 0x1 ;  /* 0x000000142a1a7211 */ /* 0x080fe200078a08ff */
[----:B------:R1:W-:Y:S03]  /*4a90*/  @P2 STG.E.U16 desc[UR10][R34.64], R17 ;  /* 0x0000001122002986 */ /* 0x0003e6000c10150a */
[----:B------:R-:W-:-:S02]  /*4aa0*/  LEA R32, P2, R40, R20, 0x1 ;  /* 0x0000001428207211 */ /* 0x000fc400078408ff */
[-C--:B------:R-:W-:Y:S02]  /*4ab0*/  LEA.HI.X.SX32 R27, R42, R21.reuse, 0x1, P5 ;  /* 0x000000152a1b7211 */ /* 0x080fe400028f0eff */
[----:B------:R-:W-:Y:S01]  /*4ac0*/  LEA.HI.X.SX32 R33, R40, R21, 0x1, P2 ;  /* 0x0000001528217211 */ /* 0x000fe200010f0eff */
[----:B0-----:R-:W-:Y:S01]  /*4ad0*/  IMAD R24, R38, R3, RZ ;  /* 0x0000000326187224 */ /* 0x001fe200078e02ff */
[----:B------:R-:W-:Y:S01]  /*4ae0*/  PRMT R25, R17, 0x7632, R25 ;  /* 0x0000763211197816 */ /* 0x000fe20000000019 */
[----:B------:R0:W-:Y:S01]  /*4af0*/  @P4 STG.E.U16 desc[UR10][R26.64], R13 ;  /* 0x0000000d1a004986 */ /* 0x0001e2000c10150a */
[-C--:B------:R-:W-:Y:S01]  /*4b00*/  LEA R16, P2, R46, R20.reuse, 0x1 ;  /* 0x000000142e107211 */ /* 0x080fe200078408ff */
[C---:B-1----:R-:W-:Y:S01]  /*4b10*/  IMAD R34, R3.reuse, 0x4, R44 ;  /* 0x0000000403227824 */ /* 0x042fe200078e022c */
[----:B------:R-:W-:Y:S01]  /*4b20*/  ISETP.LT.AND P4, PT, R38, UR13, !P0 ;  /* 0x0000000d26007c0c */ /* 0x000fe2000c781270 */
[----:B------:R1:W-:Y:S01]  /*4b30*/  @P3 STG.E.U16 desc[UR10][R32.64], R25 ;  /* 0x0000001920003986 */ /* 0x0003e2000c10150a */
[----:B------:R-:W-:Y:S01]  /*4b40*/  LEA R36, P3, R12, R20, 0x1 ;  /* 0x000000140c247211 */ /* 0x000fe200078608ff */
[----:B------:R-:W-:Y:S01]  /*4b50*/  IMAD R48, R3, 0x4, R34 ;  /* 0x0000000403307824 */ /* 0x000fe200078e0222 */
[----:B------:R-:W-:-:S02]  /*4b60*/  LEA.HI.X.SX32 R17, R46, R21, 0x1, P2 ;  /* 0x000000152e117211 */ /* 0x000fc400010f0eff */
[-C--:B------:R-:W-:Y:S02]  /*4b70*/  LEA.HI.X.SX32 R37, R12, R21.reuse, 0x1, P3 ;  /* 0x000000150c257211 */ /* 0x080fe400018f0eff */
[-C--:B------:R-:W-:Y:S01]  /*4b80*/  LEA R42, P5, R48, R20.reuse, 0x1 ;  /* 0x00000014302a7211 */ /* 0x080fe200078a08ff */
[C---:B0-----:R-:W-:Y:S01]  /*4b90*/  IMAD R26, R3.reuse, 0x4, R48 ;  /* 0x00000004031a7824 */ /* 0x041fe200078e0230 */
[-C--:B------:R-:W-:Y:S02]  /*4ba0*/  LEA R38, P2, R44, R20.reuse, 0x1 ;  /* 0x000000142c267211 */ /* 0x080fe400078408ff */
[-C--:B------:R-:W-:Y:S01]  /*4bb0*/  LEA R40, P3, R34, R20.reuse, 0x1 ;  /* 0x0000001422287211 */ /* 0x080fe200078608ff */
[C---:B-1----:R-:W-:Y:S01]  /*4bc0*/  IMAD R32, R3.reuse, 0x4, R26 ;  /* 0x0000000403207824 */ /* 0x042fe200078e021a */
[-C--:B------:R-:W-:Y:S02]  /*4bd0*/  LEA.HI.X.SX32 R43, R48, R21.reuse, 0x1, P5 ;  /* 0x00000015302b7211 */ /* 0x080fe400028f0eff */
[----:B------:R-:W-:Y:S01]  /*4be0*/  LEA.HI.X.SX32 R39, R44, R21, 0x1, P2 ;  /* 0x000000152c277211 */ /* 0x000fe200010f0eff */
[----:B------:R-:W-:Y:S01]  /*4bf0*/  IMAD R54, R3, 0x4, R32 ;  /* 0x0000000403367824 */ /* 0x000fe200078e0220 */
[----:B------:R-:W-:-:S02]  /*4c00*/  LEA R46, P5, R32, R20, 0x1 ;  /* 0x00000014202e7211 */ /* 0x000fc400078a08ff */
[-C--:B------:R-:W-:Y:S02]  /*4c10*/  LEA.HI.X.SX32 R41, R34, R21.reuse, 0x1, P3 ;  /* 0x0000001522297211 */ /* 0x080fe400018f0eff */
[-C--:B------:R-:W-:Y:S02]  /*4c20*/  LEA R44, P3, R26, R20.reuse, 0x1 ;  /* 0x000000141a2c7211 */ /* 0x080fe400078608ff */
[----:B------:R-:W-:Y:S02]  /*4c30*/  LEA R12, P2, R24, R20, 0x1 ;  /* 0x00000014180c7211 */ /* 0x000fe400078408ff */
[-C--:B------:R-:W-:Y:S02]  /*4c40*/  LEA.HI.X.SX32 R47, R32, R21.reuse, 0x1, P5 ;  /* 0x00000015202f7211 */ /* 0x080fe400028f0eff */
[----:B------:R-:W-:Y:S02]  /*4c50*/  PRMT R32, R13, 0x7632, R32 ;  /* 0x000076320d207816 */ /* 0x000fe40000000020 */
[----:B------:R-:W-:-:S02]  /*4c60*/  LEA.HI.X.SX32 R45, R26, R21, 0x1, P3 ;  /* 0x000000151a2d7211 */ /* 0x000fc400018f0eff */
[-C--:B------:R-:W-:Y:S02]  /*4c70*/  LEA.HI.X.SX32 R13, R24, R21.reuse, 0x1, P2 ;  /* 0x00000015180d7211 */ /* 0x080fe400010f0eff */
[----:B------:R-:W0:Y:S01]  /*4c80*/  LDS.128 R24, [R30+UR8] ;  /* 0x000000081e187984 */ /* 0x000e220008000c00 */
[C---:B------:R-:W-:Y:S02]  /*4c90*/  LEA R48, P3, R54.reuse, R20, 0x1 ;  /* 0x0000001436307211 */ /* 0x040fe400078608ff */
[----:B------:R-:W-:Y:S01]  /*4ca0*/  ISETP.LT.AND P5, PT, R49, UR13, !P0 ;  /* 0x0000000d31007c0c */ /* 0x000fe2000c7a1270 */
[----:B------:R1:W-:Y:S01]  /*4cb0*/  @P4 STG.E.U16 desc[UR10][R12.64], R32 ;  /* 0x000000200c004986 */ /* 0x0003e2000c10150a */
[----:B------:R-:W-:Y:S01]  /*4cc0*/  LEA.HI.X.SX32 R49, R54, R21, 0x1, P3 ;  /* 0x0000001536317211 */ /* 0x000fe200018f0eff */
[----:B------:R-:W-:Y:S01]  /*4cd0*/  IMAD R54, R3, 0x4, R54 ;  /* 0x0000000403367824 */ /* 0x000fe200078e0236 */
[----:B------:R-:W-:Y:S01]  /*4ce0*/  ISETP.LT.AND P3, PT, R52, UR13, !P0 ;  /* 0x0000000d34007c0c */ /* 0x000fe2000c761270 */
[----:B------:R2:W-:Y:S01]  /*4cf0*/  @P6 STG.E.U16 desc[UR10][R16.64], R18 ;  /* 0x0000001210006986 */ /* 0x0005e2000c10150a */
[----:B------:R-:W-:-:S02]  /*4d00*/  ISETP.LT.AND P2, PT, R51, UR13, !P0 ;  /* 0x0000000d33007c0c */ /* 0x000fc4000c741270 */
[----:B------:R-:W-:Y:S01]  /*4d10*/  ISETP.LT.AND P4, PT, R50, UR13, !P0 ;  /* 0x0000000d32007c0c */ /* 0x000fe2000c781270 */
[----:B------:R-:W3:Y:S01]  /*4d20*/  LDS.128 R32, [R29+UR8] ;  /* 0x000000081d207984 */ /* 0x000ee20008000c00 */
[----:B------:R-:W-:Y:S02]  /*4d30*/  ISETP.LT.AND P6, PT, R109, UR13, !P0 ;  /* 0x0000000d6d007c0c */ /* 0x000fe4000c7c1270 */
[----:B-1----:R-:W-:Y:S01]  /*4d40*/  PRMT R13, R18, 0x7632, R13 ;  /* 0x00007632120d7816 */ /* 0x002fe2000000000d */
[----:B------:R1:W-:Y:S01]  /*4d50*/  @P5 STG.E.U16 desc[UR10][R36.64], R14 ;  /* 0x0000000e24005986 */ /* 0x0003e2000c10150a */
[----:B------:R-:W-:Y:S02]  /*4d60*/  ISETP.LT.AND P5, PT, R31, UR13, !P0 ;  /* 0x0000000d1f007c0c */ /* 0x000fe4000c7a1270 */
[----:B--2---:R-:W-:Y:S01]  /*4d70*/  PRMT R17, R14, 0x7632, R17 ;  /* 0x000076320e117816 */ /* 0x004fe20000000011 */
[----:B------:R2:W-:Y:S01]  /*4d80*/  @P3 STG.E.U16 desc[UR10][R38.64], R13 ;  /* 0x0000000d26003986 */ /* 0x0005e2000c10150a */
[----:B------:R-:W-:Y:S01]  /*4d90*/  ISETP.LT.AND P3, PT, R113, UR13, !P0 ;  /* 0x0000000d71007c0c */ /* 0x000fe2000c761270 */
[----:B------:R-:W-:Y:S01]  /*4da0*/  IMAD R18, R3, 0x4, R54 ;  /* 0x0000000403127824 */ /* 0x000fe200078e0236 */
[----:B------:R-:W-:Y:S01]  /*4db0*/  PRMT R31, R19, 0x7632, R31 ;  /* 0x00007632131f7816 */ /* 0x000fe2000000001f */
[----:B------:R4:W-:Y:S01]  /*4dc0*/  @P2 STG.E.U16 desc[UR10][R40.64], R17 ;  /* 0x0000001128002986 */ /* 0x0009e2000c10150a */
[----:B------:R-:W-:-:S03]  /*4dd0*/  ISETP.LT.AND P2, PT, R111, UR13, !P0 ;  /* 0x0000000d6f007c0c */ /* 0x000fc6000c741270 */
[----:B------:R5:W-:Y:S01]  /*4de0*/  @P4 STG.E.U16 desc[UR10][R42.64], R19 ;  /* 0x000000132a004986 */ /* 0x000be2000c10150a */
[----:B------:R-:W-:Y:S01]  /*4df0*/  ISETP.LT.AND P4, PT, R112, UR13, !P0 ;  /* 0x0000000d70007c0c */ /* 0x000fe2000c781270 */
[----:B-1----:R-:W-:Y:S01]  /*4e00*/  IMAD R36, R3, 0x4, R18 ;  /* 0x0000000403247824 */ /* 0x002fe200078e0212 */
[----:B------:R-:W-:Y:S01]  /*4e10*/  PRMT R37, R15, 0x7632, R37 ;  /* 0x000076320f257816 */ /* 0x000fe20000000025 */
[----:B------:R1:W-:Y:S01]  /*4e20*/  @P5 STG.E.U16 desc[UR10][R44.64], R15 ;  /* 0x0000000f2c005986 */ /* 0x0003e2000c10150a */
[C---:B------:R-:W-:Y:S01]  /*4e30*/  LEA R12, P5, R54.reuse, R20, 0x1 ;  /* 0x00000014360c7211 */ /* 0x040fe200078a08ff */
[C---:B--2---:R-:W-:Y:S02]  /*4e40*/  IMAD R38, R3.reuse, 0x4, R36 ;  /* 0x0000000403267824 */ /* 0x044fe400078e0224 */
[----:B------:R2:W-:Y:S01]  /*4e50*/  @P3 STG.E.U16 desc[UR10][R46.64], R31 ;  /* 0x0000001f2e003986 */ /* 0x0005e2000c10150a */
[----:B------:R-:W-:Y:S01]  /*4e60*/  LEA.HI.X.SX32 R13, R54, R21, 0x1, P5 ;  /* 0x00000015360d7211 */ /* 0x000fe200028f0eff */
[----:B----4-:R-:W-:Y:S01]  /*4e70*/  IMAD R40, R3, 0x4, R38 ;  /* 0x0000000403287824 */ /* 0x010fe200078e0226 */
[----:B------:R-:W-:-:S03]  /*4e80*/  ISETP.LT.AND P3, PT, R110, UR13, !P0 ;  /* 0x0000000d6e007c0c */ /* 0x000fc6000c761270 */
[----:B------:R4:W-:Y:S01]  /*4e90*/  @P4 STG.E.U16 desc[UR10][R48.64], R37 ;  /* 0x0000002530004986 */ /* 0x0009e2000c10150a */
[CC--:B------:R-:W-:Y:S01]  /*4ea0*/  LEA R16, P4, R18.reuse, R20.reuse, 0x1 ;  /* 0x0000001412107211 */ /* 0x0c0fe200078808ff */
[C---:B-----5:R-:W-:Y:S02]  /*4eb0*/  IMAD R42, R3.reuse, 0x4, R40 ;  /* 0x00000004032a7824 */ /* 0x060fe400078e0228 */
[----:B0-----:R-:W-:Y:S01]  /*4ec0*/  @P2 STG.E.U16 desc[UR10][R12.64], R24 ;  /* 0x000000180c002986 */ /* 0x001fe2000c10150a */
[-C--:B------:R-:W-:Y:S01]  /*4ed0*/  LEA.HI.X.SX32 R17, R18, R21.reuse, 0x1, P4 ;  /* 0x0000001512117211 */ /* 0x080fe200020f0eff */
[----:B-1----:R-:W-:Y:S01]  /*4ee0*/  IMAD R44, R3, 0x4, R42 ;  /* 0x00000004032c7824 */ /* 0x002fe200078e022a */
[-C--:B------:R-:W-:Y:S02]  /*4ef0*/  LEA R14, P2, R36, R20.reuse, 0x1 ;  /* 0x00000014240e7211 */ /* 0x080fe400078408ff */
[----:B------:R-:W-:Y:S01]  /*4f00*/  LEA R18, P4, R38, R20, 0x1 ;  /* 0x0000001426127211 */ /* 0x000fe200078808ff */
[----:B---3--:R0:W-:Y:S01]  /*4f10*/  @P3 STG.E.U16 desc[UR10][R16.64], R32 ;  /* 0x0000002010003986 */ /* 0x0081e2000c10150a */
[----:B------:R-:W-:-:S02]  /*4f20*/  LEA.HI.X.SX32 R15, R36, R21, 0x1, P2 ;  /* 0x00000015240f7211 */ /* 0x000fc400010f0eff */
[-C--:B------:R-:W-:Y:S02]  /*4f30*/  LEA.HI.X.SX32 R19, R38, R21.reuse, 0x1, P4 ;  /* 0x0000001526137211 */ /* 0x080fe400020f0eff */
[----:B------:R-:W-:Y:S02]  /*4f40*/  LEA R38, P2, R42, R20, 0x1 ;  /* 0x000000142a267211 */ /* 0x000fe400078408ff */
[----:B------:R-:W-:Y:S02]  /*4f50*/  ISETP.LT.AND P4, PT, R108, UR13, !P0 ;  /* 0x0000000d6c007c0c */ /* 0x000fe4000c781270 */
[----:B------:R-:W-:Y:S02]  /*4f60*/  LEA.HI.X.SX32 R39, R42, R21, 0x1, P2 ;  /* 0x000000152a277211 */ /* 0x000fe400010f0eff */
[----:B------:R-:W-:Y:S02]  /*4f70*/  ISETP.LT.AND P2, PT, R107, UR13, !P0 ;  /* 0x0000000d6b007c0c */ /* 0x000fe4000c741270 */
[----:B--2---:R-:W-:-:S02]  /*4f80*/  PRMT R31, R24, 0x7632, R31 ;  /* 0x00007632181f7816 */ /* 0x004fc4000000001f */
[-C--:B------:R-:W-:Y:S02]  /*4f90*/  LEA R36, P5, R40, R20.reuse, 0x1 ;  /* 0x0000001428247211 */ /* 0x080fe400078a08ff */
[----:B------:R-:W-:Y:S01]  /*4fa0*/  ISETP.LT.AND P3, PT, R106, UR13, !P0 ;  /* 0x0000000d6a007c0c */ /* 0x000fe2000c761270 */
[----:B------:R1:W-:Y:S01]  /*4fb0*/  @P6 STG.E.U16 desc[UR10][R14.64], R31 ;  /* 0x0000001f0e006986 */ /* 0x0003e2000c10150a */
[-C--:B----4-:R-:W-:Y:S02]  /*4fc0*/  LEA.HI.X.SX32 R37, R40, R21.reuse, 0x1, P5 ;  /* 0x0000001528257211 */ /* 0x090fe400028f0eff */
[----:B0-----:R-:W-:Y:S02]  /*4fd0*/  PRMT R17, R32, 0x7632, R17 ;  /* 0x0000763220117816 */ /* 0x001fe40000000011 */
[CC--:B------:R-:W-:Y:S02]  /*4fe0*/  LEA R12, P5, R44.reuse, R20.reuse, 0x1 ;  /* 0x000000142c0c7211 */ /* 0x0c0fe400078a08ff */
[----:B------:R-:W-:Y:S01]  /*4ff0*/  ISETP.LT.AND P6, PT, R105, UR13, !P0 ;  /* 0x0000000d69007c0c */ /* 0x000fe2000c7c1270 */
[----:B------:R0:W-:Y:S01]  /*5000*/  @P4 STG.E.U16 desc[UR10][R18.64], R17 ;  /* 0x0000001112004986 */ /* 0x0001e2000c10150a */
[-C--:B------:R-:W-:Y:S01]  /*5010*/  LEA.HI.X.SX32 R13, R44, R21.reuse, 0x1, P5 ;  /* 0x000000152c0d7211 */ /* 0x080fe200028f0eff */
[----:B------:R-:W-:Y:S01]  /*5020*/  IMAD R44, R3, 0x4, R44 ;  /* 0x00000004032c7824 */ /* 0x000fe200078e022c */
[----:B------:R-:W-:Y:S01]  /*5030*/  ISETP.LT.AND P4, PT, R103, UR13, !P0 ;  /* 0x0000000d67007c0c */ /* 0x000fe2000c781270 */
[----:B------:R-:W-:Y:S01]  /*5040*/  @P2 STG.E.U16 desc[UR10][R36.64], R25 ;  /* 0x0000001924002986 */ /* 0x000fe2000c10150a */
[----:B------:R-:W-:Y:S01]  /*5050*/  ISETP.LT.AND P2, PT, R104, UR13, !P0 ;  /* 0x0000000d68007c0c */ /* 0x000fe2000c741270 */
[----:B------:R-:W-:Y:S01]  /*5060*/  IMAD R24, R3, 0x4, R44 ;  /* 0x0000000403187824 */ /* 0x000fe200078e022c */
[----:B-1----:R-:W-:Y:S01]  /*5070*/  PRMT R15, R25, 0x7632, R15 ;  /* 0x00007632190f7816 */ /* 0x002fe2000000000f */
[----:B------:R-:W-:Y:S01]  /*5080*/  @P3 STG.E.U16 desc[UR10][R38.64], R33 ;  /* 0x0000002126003986 */ /* 0x000fe2000c10150a */
[----:B------:R-:W-:Y:S01]  /*5090*/  LEA R16, P3, R44, R20, 0x1 ;  /* 0x000000142c107211 */ /* 0x000fe200078608ff */
[----:B------:R-:W-:Y:S01]  /*50a0*/  IMAD R32, R3, 0x4, R24 ;  /* 0x0000000403207824 */ /* 0x000fe200078e0218 */
[----:B------:R-:W-:Y:S01]  /*50b0*/  ISETP.LT.AND P5, PT, R86, UR13, !P0 ;  /* 0x0000000d56007c0c */ /* 0x000fe2000c7a1270 */
[----:B------:R1:W-:Y:S01]  /*50c0*/  @P6 STG.E.U16 desc[UR10][R12.64], R15 ;  /* 0x0000000f0c006986 */ /* 0x0003e2000c10150a */
[----:B0-----:R-:W-:-:S02]  /*50d0*/  LEA.HI.X.SX32 R17, R44, R21, 0x1, P3 ;  /* 0x000000152c117211 */ /* 0x001fc400018f0eff */
[-C--:B------:R-:W-:Y:S02]  /*50e0*/  LEA R14, P6, R24, R20.reuse, 0x1 ;  /* 0x00000014180e7211 */ /* 0x080fe400078c08ff */
[----:B------:R-:W-:Y:S02]  /*50f0*/  ISETP.LT.AND P3, PT, R102, UR13, !P0 ;  /* 0x0000000d66007c0c */ /* 0x000fe4000c761270 */
[----:B-1----:R-:W-:Y:S02]  /*5100*/  PRMT R13, R33, 0x7632, R13 ;  /* 0x00007632210d7816 */ /* 0x002fe4000000000d */
[----:B------:R-:W-:Y:S01]  /*5110*/  LEA.HI.X.SX32 R15, R24, R21, 0x1, P6 ;  /* 0x00000015180f7211 */ /* 0x000fe200030f0eff */
[----:B------:R-:W-:Y:S01]  /*5120*/  IMAD R24, R3, 0x4, R32 ;  /* 0x0000000403187824 */ /* 0x000fe200078e0220 */
[----:B------:R-:W-:Y:S01]  /*5130*/  LEA R18, P6, R32, R20, 0x1 ;  /* 0x0000001420127211 */ /* 0x000fe200078c08ff */
[----:B------:R0:W-:Y:S01]  /*5140*/  @P2 STG.E.U16 desc[UR10][R16.64], R13 ;  /* 0x0000000d10002986 */ /* 0x0001e2000c10150a */
[----:B------:R-:W-:-:S02]  /*5150*/  ISETP.LT.AND P2, PT, R101, UR13, !P0 ;  /* 0x0000000d65007c0c */ /* 0x000fc4000c741270 */
[----:B------:R-:W-:Y:S01]  /*5160*/  LEA.HI.X.SX32 R19, R32, R21, 0x1, P6 ;  /* 0x0000001520137211 */ /* 0x000fe200030f0eff */
[----:B------:R-:W-:Y:S01]  /*5170*/  IMAD R32, R3, 0x4, R24 ;  /* 0x0000000403207824 */ /* 0x000fe200078e0218 */
[----:B------:R-:W-:Y:S01]  /*5180*/  LEA R12, P6, R24, R20, 0x1 ;  /* 0x00000014180c7211 */ /* 0x000fe200078c08ff */
[----:B------:R1:W-:Y:S01]  /*5190*/  @P4 STG.E.U16 desc[UR10][R14.64], R26 ;  /* 0x0000001a0e004986 */ /* 0x0003e2000c10150a */
[----:B------:R-:W-:-:S03]  /*51a0*/  ISETP.LT.AND P4, PT, R100, UR13, !P0 ;  /* 0x0000000d64007c0c */ /* 0x000fc6000c781270 */
[----:B------:R2:W-:Y:S01]  /*51b0*/  @P3 STG.E.U16 desc[UR10][R18.64], R34 ;  /* 0x0000002212003986 */ /* 0x0005e2000c10150a */
[----:B------:R-:W-:Y:S02]  /*51c0*/  ISETP.LT.AND P3, PT, R87, UR13, !P0 ;  /* 0x0000000d57007c0c */ /* 0x000fe4000c761270 */
[-C--:B0-----:R-:W-:Y:S01]  /*51d0*/  LEA.HI.X.SX32 R13, R24, R21.reuse, 0x1, P6 ;  /* 0x00000015180d7211 */ /* 0x081fe200030f0eff */
[C---:B------:R-:W-:Y:S01]  /*51e0*/  IMAD R24, R3.reuse, 0x4, R32 ;  /* 0x0000000403187824 */ /* 0x040fe200078e0220 */
[-C--:B------:R-:W-:Y:S02]  /*51f0*/  LEA R16, P6, R32, R20.reuse, 0x1 ;  /* 0x0000001420107211 */ /* 0x080fe400078c08ff */
[----:B-1----:R-:W-:Y:S01]  /*5200*/  PRMT R15, R26, 0x7632, R15 ;  /* 0x000076321a0f7816 */ /* 0x002fe2000000000f */
[----:B------:R-:W-:Y:S01]  /*5210*/  IMAD R26, R3, 0x4, R24 ;  /* 0x00000004031a7824 */ /* 0x000fe200078e0218 */
[----:B------:R-:W-:Y:S02]  /*5220*/  LEA.HI.X.SX32 R17, R32, R21, 0x1, P6 ;  /* 0x0000001520117211 */ /* 0x000fe400030f0eff */
[----:B--2---:R-:W-:Y:S01]  /*5230*/  PRMT R19, R34, 0x7632, R19 ;  /* 0x0000763222137816 */ /* 0x004fe20000000013 */
[----:B------:R0:W-:Y:S01]  /*5240*/  @P2 STG.E.U16 desc[UR10][R12.64], R15 ;  /* 0x0000000f0c002986 */ /* 0x0001e2000c10150a */
[----:B------:R-:W-:-:S02]  /*5250*/  LEA R14, P2, R24, R20, 0x1 ;  /* 0x00000014180e7211 */ /* 0x000fc400078408ff */
[-C--:B------:R-:W-:Y:S01]  /*5260*/  LEA R18, P6, R26, R20.reuse, 0x1 ;  /* 0x000000141a127211 */ /* 0x080fe200078c08ff */
[----:B------:R1:W-:Y:S01]  /*5270*/  @P4 STG.E.U16 desc[UR10][R16.64], R19 ;  /* 0x0000001310004986 */ /* 0x0003e2000c10150a */
[----:B------:R-:W-:Y:S02]  /*5280*/  ISETP.LT.AND P4, PT, R85, UR13, !P0 ;  /* 0x0000000d55007c0c */ /* 0x000fe4000c781270 */
[-C--:B0-----:R-:W-:Y:S01]  /*5290*/  LEA.HI.X.SX32 R15, R24, R21.reuse, 0x1, P2 ;  /* 0x00000015180f7211 */ /* 0x081fe200010f0eff */
[C---:B------:R-:W-:Y:S01]  /*52a0*/  IMAD R24, R3.reuse, 0x4, R26 ;  /* 0x0000000403187824 */ /* 0x040fe200078e021a */
[----:B------:R-:W-:Y:S02]  /*52b0*/  ISETP.LT.AND P2, PT, R78, UR13, !P0 ;  /* 0x0000000d4e007c0c */ /* 0x000fe4000c741270 */
[----:B-1----:R-:W-:Y:S01]  /*52c0*/  LEA.HI.X.SX32 R19, R26, R21, 0x1, P6 ;  /* 0x000000151a137211 */ /* 0x002fe200030f0eff */
[----:B------:R-:W-:Y:S01]  /*52d0*/  IMAD R26, R3, 0x4, R24 ;  /* 0x00000004031a7824 */ /* 0x000fe200078e0218 */
[----:B------:R-:W-:Y:S01]  /*52e0*/  LEA R12, P6, R24, R20, 0x1 ;  /* 0x00000014180c7211 */ /* 0x000fe200078c08ff */
[----:B------:R0:W-:Y:S01]  /*52f0*/  @P3 STG.E.U16 desc[UR10][R14.64], R27 ;  /* 0x0000001b0e003986 */ /* 0x0001e2000c10150a */
[----:B------:R-:W-:-:S02]  /*5300*/  ISETP.LT.AND P3, PT, R84, UR13, !P0 ;  /* 0x0000000d54007c0c */ /* 0x000fc4000c761270 */
[-C--:B------:R-:W-:Y:S01]  /*5310*/  LEA.HI.X.SX32 R13, R24, R21.reuse, 0x1, P6 ;  /* 0x00000015180d7211 */ /* 0x080fe200030f0eff */
[----:B------:R-:W-:Y:S01]  /*5320*/  IMAD R24, R3, 0x4, R26 ;  /* 0x0000000403187824 */ /* 0x000fe200078e021a */
[CC--:B------:R-:W-:Y:S01]  /*5330*/  LEA R16, P6, R26.reuse, R20.reuse, 0x1 ;  /* 0x000000141a107211 */ /* 0x0c0fe200078c08ff */
[----:B------:R1:W-:Y:S01]  /*5340*/  @P5 STG.E.U16 desc[UR10][R18.64], R35 ;  /* 0x0000002312005986 */ /* 0x0003e2000c10150a */
[----:B------:R-:W-:Y:S02]  /*5350*/  ISETP.LT.AND P5, PT, R83, UR13, !P0 ;  /* 0x0000000d53007c0c */ /* 0x000fe4000c7a1270 */
[----:B------:R-:W-:Y:S01]  /*5360*/  LEA.HI.X.SX32 R17, R26, R21, 0x1, P6 ;  /* 0x000000151a117211 */ /* 0x000fe200030f0eff */
[----:B------:R-:W-:Y:S01]  /*5370*/  IMAD R26, R3, 0x4, R24 ;  /* 0x00000004031a7824 */ /* 0x000fe200078e0218 */
[----:B0-----:R-:W-:Y:S02]  /*5380*/  PRMT R15, R27, 0x7632, R15 ;  /* 0x000076321b0f7816 */ /* 0x001fe4000000000f */
[----:B------:R-:W-:-:S03]  /*5390*/  LEA R14, P6, R24, R20, 0x1 ;  /* 0x00000014180e7211 */ /* 0x000fc600078c08ff */
[----:B------:R0:W-:Y:S01]  /*53a0*/  @P4 STG.E.U16 desc[UR10][R12.64], R15 ;  /* 0x0000000f0c004986 */ /* 0x0001e2000c10150a */
[----:B-1----:R-:W-:Y:S02]  /*53b0*/  PRMT R19, R35, 0x7632, R19 ;  /* 0x0000763223137816 */ /* 0x002fe40000000013 */
[----:B------:R-:W-:-:S03]  /*53c0*/  ISETP.LT.AND P4, PT, R82, UR13, !P0 ;  /* 0x0000000d52007c0c */ /* 0x000fc6000c781270 */
[----:B------:R1:W-:Y:S01]  /*53d0*/  @P3 STG.E.U16 desc[UR10][R16.64], R19 ;  /* 0x0000001310003986 */ /* 0x0003e2000c10150a */
[----:B------:R-:W-:Y:S02]  /*53e0*/  ISETP.LT.AND P3, PT, R81, UR13, !P0 ;  /* 0x0000000d51007c0c */ /* 0x000fe4000c761270 */
[----:B0-----:R-:W-:Y:S01]  /*53f0*/  LEA.HI.X.SX32 R15, R24, R21, 0x1, P6 ;  /* 0x00000015180f7211 */ /* 0x001fe200030f0eff */
[----:B------:R-:W-:Y:S01]  /*5400*/  IMAD R24, R3, 0x4, R26 ;  /* 0x0000000403187824 */ /* 0x000fe200078e021a */
[----:B------:R-:W-:-:S03]  /*5410*/  LEA R18, P6, R26, R20, 0x1 ;  /* 0x000000141a127211 */ /* 0x000fc600078c08ff */
[----:B------:R0:W-:Y:S01]  /*5420*/  @P5 STG.E.U16 desc[UR10][R14.64], R8 ;  /* 0x000000080e005986 */ /* 0x0001e2000c10150a */
[-C--:B-1----:R-:W-:Y:S01]  /*5430*/  LEA.HI.X.SX32 R19, R26, R21.reuse, 0x1, P6 ;  /* 0x000000151a137211 */ /* 0x082fe200030f0eff */
[C---:B------:R-:W-:Y:S01]  /*5440*/  IMAD R26, R3.reuse, 0x4, R24 ;  /* 0x00000004031a7824 */ /* 0x040fe200078e0218 */
[-C--:B------:R-:W-:Y:S02]  /*5450*/  LEA R12, P6, R24, R20.reuse, 0x1 ;  /* 0x00000014180c7211 */ /* 0x080fe400078c08ff */
[----:B------:R-:W-:Y:S01]  /*5460*/  ISETP.LT.AND P5, PT, R80, UR13, !P0 ;  /* 0x0000000d50007c0c */ /* 0x000fe2000c7a1270 */
[----:B------:R1:W-:Y:S01]  /*5470*/  @P4 STG.E.U16 desc[UR10][R18.64], R4 ;  /* 0x0000000412004986 */ /* 0x0003e2000c10150a */
[----:B------:R-:W-:Y:S01]  /*5480*/  LEA.HI.X.SX32 R13, R24, R21, 0x1, P6 ;  /* 0x00000015180d7211 */ /* 0x000fe200030f0eff */
[----:B------:R-:W-:Y:S01]  /*5490*/  IMAD R24, R3, 0x4, R26 ;  /* 0x0000000403187824 */ /* 0x000fe200078e021a */
[----:B------:R-:W-:Y:S02]  /*54a0*/  LEA R16, P6, R26, R20, 0x1 ;  /* 0x000000141a107211 */ /* 0x000fe400078c08ff */
[----:B------:R-:W-:-:S02]  /*54b0*/  ISETP.LT.AND P4, PT, R79, UR13, !P0 ;  /* 0x0000000d4f007c0c */ /* 0x000fc4000c781270 */
[----:B0-----:R-:W-:Y:S01]  /*54c0*/  PRMT R15, R8, 0x7632, R15 ;  /* 0x00007632080f7816 */ /* 0x001fe2000000000f */
[C---:B------:R-:W-:Y:S01]  /*54d0*/  IMAD R8, R3.reuse, 0x4, R24 ;  /* 0x0000000403087824 */ /* 0x040fe200078e0218 */
[----:B------:R-:W-:Y:S02]  /*54e0*/  LEA.HI.X.SX32 R17, R26, R21, 0x1, P6 ;  /* 0x000000151a117211 */ /* 0x000fe400030f0eff */
[----:B-1----:R-:W-:Y:S01]  /*54f0*/  PRMT R19, R4, 0x7632, R19 ;  /* 0x0000763204137816 */ /* 0x002fe20000000013 */
[----:B------:R0:W-:Y:S01]  /*5500*/  @P3 STG.E.U16 desc[UR10][R12.64], R15 ;  /* 0x0000000f0c003986 */ /* 0x0001e2000c10150a */
[-C--:B------:R-:W-:Y:S01]  /*5510*/  LEA R14, P3, R24, R20.reuse, 0x1 ;  /* 0x00000014180e7211 */ /* 0x080fe200078608ff */
[----:B------:R-:W-:Y:S01]  /*5520*/  IMAD R4, R3, 0x4, R8 ;  /* 0x0000000403047824 */ /* 0x000fe200078e0208 */
[----:B------:R-:W-:Y:S01]  /*5530*/  LEA R18, P6, R8, R20, 0x1 ;  /* 0x0000001408127211 */ /* 0x000fe200078c08ff */
[----:B------:R1:W-:Y:S01]  /*5540*/  @P5 STG.E.U16 desc[UR10][R16.64], R19 ;  /* 0x0000001310005986 */ /* 0x0003e2000c10150a */
[----:B------:R-:W-:-:S02]  /*5550*/  ISETP.LT.AND P5, PT, R77, UR13, !P0 ;  /* 0x0000000d4d007c0c */ /* 0x000fc4000c7a1270 */
[-C--:B0-----:R-:W-:Y:S02]  /*5560*/  LEA.HI.X.SX32 R15, R24, R21.reuse, 0x1, P3 ;  /* 0x00000015180f7211 */ /* 0x081fe400018f0eff */
[----:B------:R-:W-:Y:S02]  /*5570*/  ISETP.LT.AND P3, PT, R74, UR13, !P0 ;  /* 0x0000000d4a007c0c */ /* 0x000fe4000c761270 */
[-C--:B-1----:R-:W-:Y:S01]  /*5580*/  LEA.HI.X.SX32 R19, R8, R21.reuse, 0x1, P6 ;  /* 0x0000001508137211 */ /* 0x082fe200030f0eff */
[C---:B------:R-:W-:Y:S01]  /*5590*/  IMAD R8, R3.reuse, 0x4, R4 ;  /* 0x0000000403087824 */ /* 0x040fe200078e0204 */
[-C--:B------:R-:W-:Y:S01]  /*55a0*/  LEA R12, P6, R4, R20.reuse, 0x1 ;  /* 0x00000014040c7211 */ /* 0x080fe200078c08ff */
[----:B------:R0:W-:Y:S01]  /*55b0*/  @P4 STG.E.U16 desc[UR10][R14.64], R9 ;  /* 0x000000090e004986 */ /* 0x0001e2000c10150a */
[----:B------:R-:W-:Y:S02]  /*55c0*/  ISETP.LT.AND P4, PT, R76, UR13, !P0 ;  /* 0x0000000d4c007c0c */ /* 0x000fe4000c781270 */
[----:B------:R-:W-:Y:S01]  /*55d0*/  LEA.HI.X.SX32 R13, R4, R21, 0x1, P6 ;  /* 0x00000015040d7211 */ /* 0x000fe200030f0eff */
[----:B------:R1:W-:Y:S01]  /*55e0*/  @P2 STG.E.U16 desc[UR10][R18.64], R5 ;  /* 0x0000000512002986 */ /* 0x0003e2000c10150a */
[----:B------:R-:W-:Y:S01]  /*55f0*/  LEA R16, P6, R8, R20, 0x1 ;  /* 0x0000001408107211 */ /* 0x000fe200078c08ff */
[----:B------:R-:W-:Y:S01]  /*5600*/  IMAD R4, R3, 0x4, R8 ;  /* 0x0000000403047824 */ /* 0x000fe200078e0208 */
[----:B------:R-:W-:-:S02]  /*5610*/  ISETP.LT.AND P2, PT, R75, UR13, !P0 ;  /* 0x0000000d4b007c0c */ /* 0x000fc4000c741270 */
[-C--:B------:R-:W-:Y:S02]  /*5620*/  LEA.HI.X.SX32 R17, R8, R21.reuse, 0x1, P6 ;  /* 0x0000001508117211 */ /* 0x080fe400030f0eff */
[CC--:B------:R-:W-:Y:S01]  /*5630*/  LEA R8, P6, R4.reuse, R20.reuse, 0x1 ;  /* 0x0000001404087211 */ /* 0x0c0fe200078c08ff */
[----:B0-----:R-:W-:Y:S01]  /*5640*/  IMAD R14, R3, 0x4, R4 ;  /* 0x00000004030e7824 */ /* 0x001fe200078e0204 */
[----:B------:R-:W-:Y:S02]  /*5650*/  PRMT R15, R9, 0x7632, R15 ;  /* 0x00007632090f7816 */ /* 0x000fe4000000000f */
[----:B------:R-:W-:Y:S01]  /*5660*/  LEA.HI.X.SX32 R9, R4, R21, 0x1, P6 ;  /* 0x0000001504097211 */ /* 0x000fe200030f0eff */
[----:B-1----:R-:W-:Y:S01]  /*5670*/  IMAD R18, R3, 0x4, R14 ;  /* 0x0000000403127824 */ /* 0x002fe200078e020e */
[----:B------:R-:W-:Y:S01]  /*5680*/  LEA R4, P6, R14, R20, 0x1 ;  /* 0x000000140e047211 */ /* 0x000fe200078c08ff */
[----:B------:R0:W-:Y:S01]  /*5690*/  @P5 STG.E.U16 desc[UR10][R12.64], R15 ;  /* 0x0000000f0c005986 */ /* 0x0001e2000c10150a */
[----:B------:R-:W-:Y:S01]  /*56a0*/  ISETP.LT.AND P5, PT, R73, UR13, !P0 ;  /* 0x0000000d49007c0c */ /* 0x000fe2000c7a1270 */
[----:B------:R-:W-:Y:S01]  /*56b0*/  IMAD R32, R3, 0x4, R18 ;  /* 0x0000000403207824 */ /* 0x000fe200078e0212 */
[----:B0-----:R-:W-:-:S02]  /*56c0*/  PRMT R13, R5, 0x7632, R13 ;  /* 0x00007632050d7816 */ /* 0x001fc4000000000d */
[----:B------:R-:W-:Y:S02]  /*56d0*/  LEA.HI.X.SX32 R5, R14, R21, 0x1, P6 ;  /* 0x000000150e057211 */ /* 0x000fe400030f0eff */
[----:B------:R-:W-:Y:S01]  /*56e0*/  ISETP.LT.AND P6, PT, R71, UR13, !P0 ;  /* 0x0000000d47007c0c */ /* 0x000fe2000c7c1270 */
[----:B------:R-:W-:Y:S01]  /*56f0*/  @P4 STG.E.U16 desc[UR10][R16.64], R13 ;  /* 0x0000000d10004986 */ /* 0x000fe2000c10150a */
[----:B------:R-:W-:-:S03]  /*5700*/  ISETP.LT.AND P4, PT, R72, UR13, !P0 ;  /* 0x0000000d48007c0c */ /* 0x000fc6000c781270 */
[----:B------:R0:W-:Y:S01]  /*5710*/  @P2 STG.E.U16 desc[UR10][R8.64], R10 ;  /* 0x0000000a08002986 */ /* 0x0001e2000c10150a */
[----:B------:R-:W-:-:S03]  /*5720*/  LEA R24, P2, R18, R20, 0x1 ;  /* 0x0000001412187211 */ /* 0x000fc600078408ff */
[----:B------:R-:W1:Y:S01]  /*5730*/  LDS.128 R12, [R30+UR8+0x800] ;  /* 0x000800081e0c7984 */ /* 0x000e620008000c00 */
[----:B------:R-:W-:Y:S02]  /*5740*/  LEA.HI.X.SX32 R25, R18, R21, 0x1, P2 ;  /* 0x0000001512197211 */ /* 0x000fe400010f0eff */
[----:B------:R-:W-:Y:S01]  /*5750*/  ISETP.LT.AND P2, PT, R70, UR13, !P0 ;  /* 0x0000000d46007c0c */ /* 0x000fe2000c741270 */
[----:B------:R2:W-:Y:S01]  /*5760*/  @P5 STG.E.U16 desc[UR10][R4.64], R6 ;  /* 0x0000000604005986 */ /* 0x0005e2000c10150a */
[----:B------:R-:W-:-:S03]  /*5770*/  LEA R26, P5, R32, R20, 0x1 ;  /* 0x00000014201a7211 */ /* 0x000fc600078a08ff */
[----:B------:R3:W4:Y:S01]  /*5780*/  LDS.128 R16, [R29+UR8+0x800] ;  /* 0x000800081d107984 */ /* 0x0007220008000c00 */
[----:B0-----:R-:W-:Y:S01]  /*5790*/  PRMT R9, R10, 0x7632, R9 ;  /* 0x000076320a097816 */ /* 0x001fe20000000009 */
[----:B------:R-:W-:Y:S01]  /*57a0*/  IMAD R10, R3, 0x4, R32 ;  /* 0x00000004030a7824 */ /* 0x000fe200078e0220 */
[----:B------:R-:W-:Y:S02]  /*57b0*/  LEA.HI.X.SX32 R27, R32, R21, 0x1, P5 ;  /* 0x00000015201b7211 */ /* 0x000fe400028f0eff */
[----:B------:R-:W-:Y:S01]  /*57c0*/  ISETP.LT.AND P5, PT, R69, UR13, !P0 ;  /* 0x0000000d45007c0c */ /* 0x000fe2000c7a1270 */
[C---:B------:R-:W-:Y:S01]  /*57d0*/  IMAD R32, R3.reuse, 0x4, R10 ;  /* 0x0000000403207824 */ /* 0x040fe200078e020a */
[----:B------:R0:W-:Y:S01]  /*57e0*/  @P4 STG.E.U16 desc[UR10][R24.64], R9 ;  /* 0x0000000918004986 */ /* 0x0001e2000c10150a */
[----:B--2---:R-:W-:Y:S02]  /*57f0*/  PRMT R5, R6, 0x7632, R5 ;  /* 0x0000763206057816 */ /* 0x004fe40000000005 */
[-C--:B------:R-:W-:Y:S01]  /*5800*/  LEA R8, P4, R10, R20.reuse, 0x1 ;  /* 0x000000140a087211 */ /* 0x080fe200078808ff */
[----:B------:R-:W-:Y:S01]  /*5810*/  IMAD R6, R3, 0x4, R32 ;  /* 0x0000000403067824 */ /* 0x000fe200078e0220 */
[----:B---3--:R-:W-:Y:S01]  /*5820*/  PRMT R29, R7, 0x7632, R29 ;  /* 0x00007632071d7816 */ /* 0x008fe2000000001d */
[----:B------:R2:W-:Y:S01]  /*5830*/  @P6 STG.E.U16 desc[UR10][R26.64], R5 ;  /* 0x000000051a006986 */ /* 0x0005e2000c10150a */
[----:B------:R-:W-:-:S02]  /*5840*/  LEA R4, P6, R32, R20, 0x1 ;  /* 0x0000001420047211 */ /* 0x000fc400078c08ff */
[----:B0-----:R-:W-:Y:S01]  /*5850*/  LEA.HI.X.SX32 R9, R10, R21, 0x1, P4 ;  /* 0x000000150a097211 */ /* 0x001fe200020f0eff */
[----:B------:R-:W-:Y:S01]  /*5860*/  IMAD R10, R3, 0x4, R6 ;  /* 0x00000004030a7824 */ /* 0x000fe200078e0206 */
[----:B------:R-:W-:-:S03]  /*5870*/  ISETP.LT.AND P4, PT, R68, UR13, !P0 ;  /* 0x0000000d44007c0c */ /* 0x000fc6000c781270 */
[----:B------:R0:W-:Y:S01]  /*5880*/  @P2 STG.E.U16 desc[UR10][R8.64], R11 ;  /* 0x0000000b08002986 */ /* 0x0001e2000c10150a */
[-C--:B--2---:R-:W-:Y:S02]  /*5890*/  LEA.HI.X.SX32 R5, R32, R21.reuse, 0x1, P6 ;  /* 0x0000001520057211 */ /* 0x084fe400030f0eff */
[CC--:B------:R-:W-:Y:S02]  /*58a0*/  LEA R24, P6, R6.reuse, R20.reuse, 0x1 ;  /* 0x0000001406187211 */ /* 0x0c0fe400078c08ff */
[----:B------:R-:W-:Y:S01]  /*58b0*/  ISETP.LT.AND P2, PT, R67, UR13, !P0 ;  /* 0x0000000d43007c0c */ /* 0x000fe2000c741270 */
[----:B------:R2:W-:Y:S01]  /*58c0*/  @P3 STG.E.U16 desc[UR10][R4.64], R7 ;  /* 0x0000000704003986 */ /* 0x0005e2000c10150a */
[----:B------:R-:W-:Y:S01]  /*58d0*/  LEA.HI.X.SX32 R25, R6, R21, 0x1, P6 ;  /* 0x0000001506197211 */ /* 0x000fe200030f0eff */
[----:B------:R-:W-:Y:S01]  /*58e0*/  IMAD R6, R3, 0x4, R10 ;  /* 0x0000000403067824 */ /* 0x000fe200078e020a */
[----:B------:R-:W-:Y:S02]  /*58f0*/  LEA R26, P6, R10, R20, 0x1 ;  /* 0x000000140a1a7211 */ /* 0x000fe400078c08ff */
[----:B------:R-:W-:-:S02]  /*5900*/  ISETP.LT.AND P3, PT, R66, UR13, !P0 ;  /* 0x0000000d42007c0c */ /* 0x000fc4000c761270 */
[-C--:B------:R-:W-:Y:S01]  /*5910*/  LEA.HI.X.SX32 R27, R10, R21.reuse, 0x1, P6 ;  /* 0x000000150a1b7211 */ /* 0x080fe200030f0eff */
[----:B------:R-:W-:Y:S01]  /*5920*/  IMAD R10, R3, 0x4, R6 ;  /* 0x00000004030a7824 */ /* 0x000fe200078e0206 */
[CC--:B0-----:R-:W-:Y:S02]  /*5930*/  LEA R8, P6, R6.reuse, R20.reuse, 0x1 ;  /* 0x0000001406087211 */ /* 0x0c1fe400078c08ff */
[----:B--2---:R-:W-:Y:S01]  /*5940*/  PRMT R5, R11, 0x7632, R5 ;  /* 0x000076320b057816 */ /* 0x004fe20000000005 */
[----:B------:R-:W-:Y:S01]  /*5950*/  IMAD R30, R3, 0x4, R10 ;  /* 0x00000004031e7824 */ /* 0x000fe200078e020a */
[----:B------:R-:W-:Y:S02]  /*5960*/  LEA.HI.X.SX32 R9, R6, R21, 0x1, P6 ;  /* 0x0000001506097211 */ /* 0x000fe400030f0eff */
[----:B------:R-:W-:Y:S01]  /*5970*/  LEA R4, P6, R10, R20, 0x1 ;  /* 0x000000140a047211 */ /* 0x000fe200078c08ff */
[----:B------:R0:W-:Y:S01]  /*5980*/  @P4 STG.E.U16 desc[UR10][R24.64], R5 ;  /* 0x0000000518004986 */ /* 0x0001e2000c10150a */
[----:B------:R-:W-:-:S03]  /*5990*/  ISETP.LT.AND P4, PT, R65, UR13, !P0 ;  /* 0x0000000d41007c0c */ /* 0x000fc6000c781270 */
[----:B------:R2:W-:Y:S01]  /*59a0*/  @P2 STG.E.U16 desc[UR10][R26.64], R29 ;  /* 0x0000001d1a002986 */ /* 0x0005e2000c10150a */
[----:B------:R-:W-:-:S03]  /*59b0*/  ISETP.LT.AND P2, PT, R64, UR13, !P0 ;  /* 0x0000000d40007c0c */ /* 0x000fc6000c741270 */
[----:B-1----:R1:W-:Y:S01]  /*59c0*/  @P3 STG.E.U16 desc[UR10][R8.64], R12 ;  /* 0x0000000c08003986 */ /* 0x0023e2000c10150a */
[----:B------:R-:W-:Y:S02]  /*59d0*/  ISETP.LT.AND P3, PT, R63, UR13, !P0 ;  /* 0x0000000d3f007c0c */ /* 0x000fe4000c761270 */
[----:B0-----:R-:W-:Y:S01]  /*59e0*/  LEA.HI.X.SX32 R5, R10, R21, 0x1, P6 ;  /* 0x000000150a057211 */ /* 0x001fe200030f0eff */
[----:B------:R-:W-:Y:S01]  /*59f0*/  IMAD R24, R3, 0x4, R30 ;  /* 0x0000000403187824 */ /* 0x000fe200078e021e */
[----:B------:R-:W-:-:S03]  /*5a00*/  LEA R6, P6, R30, R20, 0x1 ;  /* 0x000000141e067211 */ /* 0x000fc600078c08ff */
[----:B--2---:R-:W-:Y:S01]  /*5a10*/  IMAD R26, R3, 0x4, R24 ;  /* 0x00000004031a7824 */ /* 0x004fe200078e0218 */
[----:B----4-:R0:W-:Y:S01]  /*5a20*/  @P4 STG.E.U16 desc[UR10][R4.64], R16 ;  /* 0x0000001004004986 */ /* 0x0101e2000c10150a */
[-C--:B------:R-:W-:Y:S02]  /*5a30*/  LEA.HI.X.SX32 R7, R30, R21.reuse, 0x1, P6 ;  /* 0x000000151e077211 */ /* 0x080fe400030f0eff */
[----:B------:R-:W-:Y:S02]  /*5a40*/  LEA R10, P6, R24, R20, 0x1 ;  /* 0x00000014180a7211 */ /* 0x000fe400078c08ff */
[----:B------:R-:W-:Y:S02]  /*5a50*/  ISETP.LT.AND P4, PT, R62, UR13, !P0 ;  /* 0x0000000d3e007c0c */ /* 0x000fe4000c781270 */
[----:B-1----:R-:W-:Y:S02]  /*5a60*/  PRMT R9, R16, 0x7632, R9 ;  /* 0x0000763210097816 */ /* 0x002fe40000000009 */
[----:B------:R-:W-:-:S02]  /*5a70*/  LEA.HI.X.SX32 R11, R24, R21, 0x1, P6 ;  /* 0x00000015180b7211 */ /* 0x000fc400030f0eff */
[----:B0-----:R-:W-:Y:S01]  /*5a80*/  PRMT R5, R12, 0x7632, R5 ;  /* 0x000076320c057816 */ /* 0x001fe20000000005 */
[----:B------:R-:W-:-:S04]  /*5a90*/  IMAD R12, R3, 0x4, R26 ;  /* 0x00000004030c7824 */ /* 0x000fc800078e021a */
[----:B------:R0:W-:Y:S01]  /*5aa0*/  @P2 STG.E.U16 desc[UR10][R6.64], R5 ;  /* 0x0000000506002986 */ /* 0x0001e2000c10150a */
[-C--:B------:R-:W-:Y:S01]  /*5ab0*/  LEA R8, P2, R26, R20.reuse, 0x1 ;  /* 0x000000141a087211 */ /* 0x080fe200078408ff */
[C---:B------:R-:W-:Y:S01]  /*5ac0*/  IMAD R16, R3.reuse, 0x4, R12 ;  /* 0x0000000403107824 */ /* 0x040fe200078e020c */
[-C--:B------:R-:W-:Y:S01]  /*5ad0*/  LEA R4, P6, R12, R20.reuse, 0x1 ;  /* 0x000000140c047211 */ /* 0x080fe200078c08ff */
[----:B------:R1:W-:Y:S01]  /*5ae0*/  @P3 STG.E.U16 desc[UR10][R10.64], R9 ;  /* 0x000000090a003986 */ /* 0x0003e2000c10150a */
[----:B------:R-:W-:Y:S02]  /*5af0*/  ISETP.LT.AND P3, PT, R28, UR13, !P0 ;  /* 0x0000000d1c007c0c */ /* 0x000fe4000c761270 */
[-C--:B0-----:R-:W-:Y:S01]  /*5b00*/  LEA.HI.X.SX32 R5, R12, R21.reuse, 0x1, P6 ;  /* 0x000000150c057211 */ /* 0x081fe200030f0eff */
[----:B------:R-:W-:Y:S01]  /*5b10*/  IMAD R12, R3, 0x4, R16 ;  /* 0x00000004030c7824 */ /* 0x000fe200078e0210 */
[----:B------:R-:W-:Y:S02]  /*5b20*/  LEA R6, P6, R16, R20, 0x1 ;  /* 0x0000001410067211 */ /* 0x000fe400078c08ff */
[----:B-1----:R-:W-:-:S02]  /*5b30*/  LEA.HI.X.SX32 R9, R26, R21, 0x1, P2 ;  /* 0x000000151a097211 */ /* 0x002fc400010f0eff */
[----:B------:R-:W-:Y:S02]  /*5b40*/  ISETP.LT.AND P2, PT, R61, UR13, !P0 ;  /* 0x0000000d3d007c0c */ /* 0x000fe4000c741270 */
[-C--:B------:R-:W-:Y:S01]  /*5b50*/  LEA.HI.X.SX32 R7, R16, R21.reuse, 0x1, P6 ;  /* 0x0000001510077211 */ /* 0x080fe200030f0eff */
[----:B------:R0:W-:Y:S01]  /*5b60*/  @P4 STG.E.U16 desc[UR10][R8.64], R13 ;  /* 0x0000000d08004986 */ /* 0x0001e2000c10150a */
[-C--:B------:R-:W-:Y:S01]  /*5b70*/  LEA R10, P6, R12, R20.reuse, 0x1 ;  /* 0x000000140c0a7211 */ /* 0x080fe200078c08ff */
[----:B------:R-:W-:Y:S01]  /*5b80*/  IMAD R16, R3, 0x4, R12 ;  /* 0x0000000403107824 */ /* 0x000fe200078e020c */
[----:B------:R-:W-:Y:S01]  /*5b90*/  ISETP.LT.AND P4, PT, R60, UR13, !P0 ;  /* 0x0000000d3c007c0c */ /* 0x000fe2000c781270 */
[----:B------:R1:W-:Y:S01]  /*5ba0*/  @P5 STG.E.U16 desc[UR10][R4.64], R17 ;  /* 0x0000001104005986 */ /* 0x0003e2000c10150a */
[----:B------:R-:W-:Y:S02]  /*5bb0*/  ISETP.LT.AND P5, PT, R55, UR13, !P0 ;  /* 0x0000000d37007c0c */ /* 0x000fe4000c7a1270 */
[----:B------:R-:W-:Y:S01]  /*5bc0*/  LEA.HI.X.SX32 R11, R12, R21, 0x1, P6 ;  /* 0x000000150c0b7211 */ /* 0x000fe200030f0eff */
[----:B------:R-:W-:Y:S01]  /*5bd0*/  IMAD R12, R3, 0x4, R16 ;  /* 0x00000004030c7824 */ /* 0x000fe200078e0210 */
[----:B0-----:R-:W-:-:S02]  /*5be0*/  LEA R8, P6, R16, R20, 0x1 ;  /* 0x0000001410087211 */ /* 0x001fc400078c08ff */
[----:B-1----:R-:W-:Y:S02]  /*5bf0*/  PRMT R5, R13, 0x7632, R5 ;  /* 0x000076320d057816 */ /* 0x002fe40000000005 */
[-C--:B------:R-:W-:Y:S01]  /*5c00*/  LEA.HI.X.SX32 R9, R16, R21.reuse, 0x1, P6 ;  /* 0x0000001510097211 */ /* 0x080fe200030f0eff */
[----:B------:R-:W-:Y:S01]  /*5c10*/  IMAD R16, R3, 0x4, R12 ;  /* 0x0000000403107824 */ /* 0x000fe200078e020c */
[C---:B------:R-:W-:Y:S01]  /*5c20*/  LEA R4, P6, R12.reuse, R20, 0x1 ;  /* 0x000000140c047211 */ /* 0x040fe200078c08ff */
[----:B------:R0:W-:Y:S01]  /*5c30*/  @P2 STG.E.U16 desc[UR10][R6.64], R5 ;  /* 0x0000000506002986 */ /* 0x0001e2000c10150a */
[----:B------:R-:W-:Y:S01]  /*5c40*/  ISETP.LT.AND P2, PT, R53, UR13, !P0 ;  /* 0x0000000d35007c0c */ /* 0x000fe2000c741270 */
[----:B------:R-:W-:Y:S01]  /*5c50*/  IMAD R24, R3, 0x4, R16 ;  /* 0x0000000403187824 */ /* 0x000fe200078e0210 */
[----:B0-----:R-:W-:Y:S02]  /*5c60*/  PRMT R7, R17, 0x7632, R7 ;  /* 0x0000763211077816 */ /* 0x001fe40000000007 */
[----:B------:R-:W-:-:S02]  /*5c70*/  LEA.HI.X.SX32 R5, R12, R21, 0x1, P6 ;  /* 0x000000150c057211 */ /* 0x000fc400030f0eff */
[----:B------:R-:W-:Y:S01]  /*5c80*/  LEA R6, P6, R16, R20, 0x1 ;  /* 0x0000001410067211 */ /* 0x000fe200078c08ff */
[----:B------:R0:W-:Y:S01]  /*5c90*/  @P4 STG.E.U16 desc[UR10][R10.64], R7 ;  /* 0x000000070a004986 */ /* 0x0001e2000c10150a */
[----:B------:R-:W-:-:S03]  /*5ca0*/  ISETP.LT.AND P4, PT, R23, UR13, !P0 ;  /* 0x0000000d17007c0c */ /* 0x000fc6000c781270 */
[----:B------:R1:W-:Y:S01]  /*5cb0*/  @P5 STG.E.U16 desc[UR10][R8.64], R14 ;  /* 0x0000000e08005986 */ /* 0x0003e2000c10150a */
[----:B------:R-:W-:Y:S01]  /*5cc0*/  ISETP.LT.AND P5, PT, R22, UR13, !P0 ;  /* 0x0000000d16007c0c */ /* 0x000fe2000c7a1270 */
[C---:B------:R-:W-:Y:S02]  /*5cd0*/  IMAD R22, R3.reuse, 0x4, R24 ;  /* 0x0000000403167824 */ /* 0x040fe400078e0218 */
[----:B------:R2:W-:Y:S02]  /*5ce0*/  @P2 STG.E.U16 desc[UR10][R4.64], R18 ;  /* 0x0000001204002986 */ /* 0x0005e4000c10150a */
[C---:B------:R-:W-:Y:S01]  /*5cf0*/  IMAD R26, R3.reuse, 0x4, R22 ;  /* 0x00000004031a7824 */ /* 0x040fe200078e0216 */
[----:B0-----:R-:W-:Y:S02]  /*5d00*/  LEA R10, P2, R24, R20, 0x1 ;  /* 0x00000014180a7211 */ /* 0x001fe400078408ff */
[-C--:B------:R-:W-:Y:S01]  /*5d10*/  LEA.HI.X.SX32 R7, R16, R21.reuse, 0x1, P6 ;  /* 0x0000001510077211 */ /* 0x080fe200030f0eff */
[----:B------:R-:W-:Y:S01]  /*5d20*/  IMAD R28, R3, 0x4, R26 ;  /* 0x00000004031c7824 */ /* 0x000fe200078e021a */
[----:B------:R-:W-:-:S02]  /*5d30*/  LEA.HI.X.SX32 R11, R24, R21, 0x1, P2 ;  /* 0x00000015180b7211 */ /* 0x000fc400010f0eff */
[-C--:B-1----:R-:W-:Y:S01]  /*5d40*/  LEA R8, P2, R26, R20.reuse, 0x1 ;  /* 0x000000141a087211 */ /* 0x082fe200078408ff */
[----:B------:R-:W-:Y:S01]  /*5d50*/  IMAD R3, R3, 0x4, R28 ;  /* 0x0000000403037824 */ /* 0x000fe200078e021c */
[----:B------:R-:W-:Y:S02]  /*5d60*/  LEA R12, P6, R22, R20, 0x1 ;  /* 0x00000014160c7211 */ /* 0x000fe400078c08ff */
[-C--:B------:R-:W-:Y:S02]  /*5d70*/  LEA.HI.X.SX32 R9, R26, R21.reuse, 0x1, P2 ;  /* 0x000000151a097211 */ /* 0x080fe400010f0eff */
[----:B------:R-:W-:Y:S02]  /*5d80*/  ISETP.LT.AND P2, PT, R2, UR13, !P0 ;  /* 0x0000000d02007c0c */ /* 0x000fe4000c741270 */
[----:B------:R-:W-:Y:S02]  /*5d90*/  ISETP.LT.AND P0, PT, R0, UR13, !P0 ;  /* 0x0000000d00007c0c */ /* 0x000fe4000c701270 */
[----:B------:R-:W-:-:S02]  /*5da0*/  LEA.HI.X.SX32 R13, R22, R21, 0x1, P6 ;  /* 0x00000015160d7211 */ /* 0x000fc400030f0eff */
[-C--:B------:R-:W-:Y:S02]  /*5db0*/  LEA R16, P6, R28, R20.reuse, 0x1 ;  /* 0x000000141c107211 */ /* 0x080fe400078c08ff */
[----:B------:R-:W-:Y:S02]  /*5dc0*/  PRMT R14, R14, 0x7632, R14 ;  /* 0x000076320e0e7816 */ /* 0x000fe4000000000e */
[----:B--2---:R-:W-:Y:S02]  /*5dd0*/  PRMT R5, R18, 0x7632, R5 ;  /* 0x0000763212057816 */ /* 0x004fe40000000005 */
[-C--:B------:R-:W-:Y:S01]  /*5de0*/  LEA.HI.X.SX32 R17, R28, R21.reuse, 0x1, P6 ;  /* 0x000000151c117211 */ /* 0x080fe200030f0eff */
[----:B------:R0:W-:Y:S01]  /*5df0*/  @P5 STG.E.U16 desc[UR10][R6.64], R14 ;  /* 0x0000000e06005986 */ /* 0x0001e2000c10150a */
[----:B------:R-:W-:Y:S02]  /*5e00*/  PRMT R0, R15, 0x7632, R0 ;  /* 0x000076320f007816 */ /* 0x000fe40000000000 */
[C---:B------:R-:W-:Y:S01]  /*5e10*/  LEA R20, P6, R3.reuse, R20, 0x1 ;  /* 0x0000001403147211 */ /* 0x040fe200078c08ff */
[----:B------:R0:W-:Y:S03]  /*5e20*/  @P4 STG.E.U16 desc[UR10][R10.64], R5 ;  /* 0x000000050a004986 */ /* 0x0001e6000c10150a */
[----:B------:R-:W-:Y:S01]  /*5e30*/  LEA.HI.X.SX32 R21, R3, R21, 0x1, P6 ;  /* 0x0000001503157211 */ /* 0x000fe200030f0eff */
[----:B------:R0:W-:Y:S04]  /*5e40*/  @P3 STG.E.U16 desc[UR10][R12.64], R15 ;  /* 0x0000000f0c003986 */ /* 0x0001e8000c10150a */
[----:B------:R0:W-:Y:S04]  /*5e50*/  @P2 STG.E.U16 desc[UR10][R8.64], R19 ;  /* 0x0000001308002986 */ /* 0x0001e8000c10150a */
[----:B------:R0:W-:Y:S01]  /*5e60*/  @P1 STG.E.U16 desc[UR10][R16.64], R0 ;  /* 0x0000000010001986 */ /* 0x0001e2000c10150a */
[----:B------:R-:W-:Y:S05]  /*5e70*/  @!P0 EXIT ;  /* 0x000000000000894d */ /* 0x000fea0003800000 */
[----:B0-----:R-:W-:-:S05]  /*5e80*/  PRMT R10, R19, 0x7632, R10 ;  /* 0x00007632130a7816 */ /* 0x001fca000000000a */
[----:B------:R-:W-:Y:S01]  /*5e90*/  STG.E.U16 desc[UR10][R20.64], R10 ;  /* 0x0000000a14007986 */ /* 0x000fe2000c10150a */
[----:B------:R-:W-:Y:S05]  /*5ea0*/  EXIT ;  /* 0x000000000000794d */ /* 0x000fea0003800000 */
.L_x_2:
[----:B------:R-:W-:-:S00]  /*5eb0*/  BRA `(.L_x_2) ;  /* 0xfffffffc00fc7947 */ /* 0x000fc0000383ffff */
[----:B------:R-:W-:-:S00]  /*5ec0*/  NOP ;  /* 0x0000000000007918 */ /* 0x000fc00000000000 */
        /* <DEDUP_REMOVED lines=11> */
.L_x_3:


//--------------------- .nv.shared.matmul_kernel  --------------------------
	.section	.nv.shared.matmul_kernel,"aw",@nobits
	.sectionflags	@""
	.align	16
	.zero		1024


//--------------------- .nv.shared.reserved.0     --------------------------
	.section	.nv.shared.reserved.0,"aw",@nobits
	.weak		__nv_reservedSMEM_offset_0_alias
	.size		__nv_reservedSMEM_offset_0_alias, 0, 0
	.other		__nv_reservedSMEM_offset_0_alias,@"STO_CUDA_RESERVED_SHARED STV_DEFAULT"
__nv_reservedSMEM_offset_0_alias:
	.zero		0


//--------------------- .nv.constant0.matmul_kernel --------------------------
	.section	.nv.constant0.matmul_kernel,"a",@progbits
	.sectionflags	@""
	.align	4
.nv.constant0.matmul_kernel:
	.zero		608


//--------------------- SYMBOLS --------------------------

	.type		.nv.reservedSmem.offset0,@object
	.size		.nv.reservedSmem.offset0,0x4
